	.target	sm_90a

	.elftype	@"ET_EXEC"


//--------------------- .note.nv.tkinfo           --------------------------
	.section	.note.nv.tkinfo,"",@"SHT_NOTE"
	.sectionflags	@"SHF_NOTE_NV_TKINFO"
	.tkinfo
        /*0018*/ 	.word	0x00000002
        /*0030*/ 	.string	""
        /*0030*/ 	.string	"ptxas"
        /*0030*/ 	.string	"Cuda compilation tools, release 13.0, V13.0.88"
        /*0030*/ 	.string	"Build cuda_13.0.r13.0/compiler.36424714_0"
        /*0030*/ 	.string	"-v  -suppress-debug-info  -lineinfo  -arch sm_90a "



//--------------------- .note.nv.cuinfo           --------------------------
	.section	.note.nv.cuinfo,"",@"SHT_NOTE"
	.sectionflags	@"SHF_NOTE_NV_CUINFO"
        /*0018*/ 	.short	0x0002
        /*001a*/ 	.short	0x005a
        /*001c*/ 	.short	0x0082
	.zero		2


//--------------------- .nv.info                  --------------------------
	.section	.nv.info,"",@"SHT_CUDA_INFO"
	.align	4


	//----- nvinfo : EIATTR_REGCOUNT
	.align		4
        /*0000*/ 	.byte	0x04, 0x2f
        /*0002*/ 	.short	(.L_1 - .L_0)
	.align		4
.L_0:
        /*0004*/ 	.word	index@(matmul_kernel)
        /*0008*/ 	.word	0x000000a5


	//----- nvinfo : EIATTR_FRAME_SIZE
	.align		4
.L_1:
        /*000c*/ 	.byte	0x04, 0x11
        /*000e*/ 	.short	(.L_3 - .L_2)
	.align		4
.L_2:
        /*0010*/ 	.word	index@(matmul_kernel)
        /*0014*/ 	.word	0x00000000


	//----- nvinfo : EIATTR_MIN_STACK_SIZE
	.align		4
.L_3:
        /*0018*/ 	.byte	0x04, 0x12
        /*001a*/ 	.short	(.L_5 - .L_4)
	.align		4
.L_4:
        /*001c*/ 	.word	index@(matmul_kernel)
        /*0020*/ 	.word	0x00000000
.L_5:


//--------------------- .nv.compat                --------------------------
	.section	.nv.compat,"",@"SHT_CUDA_COMPAT_INFO"
	.align	4
        /*0000*/ 	.byte	0x02, 0x09, 0x01, 0x00, 0x02, 0x02, 0x04, 0x00, 0x02, 0x05, 0x05, 0x00, 0x03, 0x07, 0x01, 0x01
        /*0010*/ 	.byte	0x02, 0x03, 0x00, 0x00, 0x02, 0x06, 0x01, 0x00, 0x04, 0x0b, 0x08, 0x00, 0x00, 0x00, 0x00, 0x00
        /*0020*/ 	.byte	0x00, 0x00, 0x00, 0x00


//--------------------- .nv.info.matmul_kernel    --------------------------
	.section	.nv.info.matmul_kernel,"",@"SHT_CUDA_INFO"
	.sectionflags	@""
	.align	4


	//----- nvinfo : EIATTR_CUDA_API_VERSION
	.align		4
        /*0000*/ 	.byte	0x04, 0x37
        /*0002*/ 	.short	(.L_7 - .L_6)
.L_6:
        /*0004*/ 	.word	0x00000082


	//----- nvinfo : EIATTR_KPARAM_INFO
	.align		4
.L_7:
        /*0008*/ 	.byte	0x04, 0x17
        /*000a*/ 	.short	(.L_9 - .L_8)
.L_8:
        /*000c*/ 	.word	0x00000000
        /*0010*/ 	.short	0x000d
        /*0012*/ 	.short	0x0048
        /*0014*/ 	.byte	0x00, 0xf4, 0x21, 0x00


	//----- nvinfo : EIATTR_KPARAM_INFO
	.align		4
.L_9:
        /*0018*/ 	.byte	0x04, 0x17
        /*001a*/ 	.short	(.L_11 - .L_10)
.L_10:
        /*001c*/ 	.word	0x00000000
        /*0020*/ 	.short	0x000c
        /*0022*/ 	.short	0x0040
        /*0024*/ 	.byte	0x00, 0xf4, 0x21, 0x00


	//----- nvinfo : EIATTR_KPARAM_INFO
	.align		4
.L_11:
        /*0028*/ 	.byte	0x04, 0x17
        /*002a*/ 	.short	(.L_13 - .L_12)
.L_12:
        /*002c*/ 	.word	0x00000000
        /*0030*/ 	.short	0x000b
        /*0032*/ 	.short	0x0038
        /*0034*/ 	.byte	0x00, 0xf0, 0x11, 0x00


	//----- nvinfo : EIATTR_KPARAM_INFO
	.align		4
.L_13:
        /*0038*/ 	.byte	0x04, 0x17
        /*003a*/ 	.short	(.L_15 - .L_14)
.L_14:
        /*003c*/ 	.word	0x00000000
        /*0040*/ 	.short	0x000a
        /*0042*/ 	.short	0x0034
        /*0044*/ 	.byte	0x00, 0xf0, 0x11, 0x00


	//----- nvinfo : EIATTR_KPARAM_INFO
	.align		4
.L_15:
        /*0048*/ 	.byte	0x04, 0x17
        /*004a*/ 	.short	(.L_17 - .L_16)
.L_16:
        /*004c*/ 	.word	0x00000000
        /*0050*/ 	.short	0x0009
        /*0052*/ 	.short	0x0030
        /*0054*/ 	.byte	0x00, 0xf0, 0x11, 0x00


	//----- nvinfo : EIATTR_KPARAM_INFO
	.align		4
.L_17:
        /*0058*/ 	.byte	0x04, 0x17
        /*005a*/ 	.short	(.L_19 - .L_18)
.L_18:
        /*005c*/ 	.word	0x00000000
        /*0060*/ 	.short	0x0008
        /*0062*/ 	.short	0x002c
        /*0064*/ 	.byte	0x00, 0xf0, 0x11, 0x00


	//----- nvinfo : EIATTR_KPARAM_INFO
	.align		4
.L_19:
        /*0068*/ 	.byte	0x04, 0x17
        /*006a*/ 	.short	(.L_21 - .L_20)
.L_20:
        /*006c*/ 	.word	0x00000000
        /*0070*/ 	.short	0x0007
        /*0072*/ 	.short	0x0028
        /*0074*/ 	.byte	0x00, 0xf0, 0x11, 0x00


	//----- nvinfo : EIATTR_KPARAM_INFO
	.align		4
.L_21:
        /*0078*/ 	.byte	0x04, 0x17
        /*007a*/ 	.short	(.L_23 - .L_22)
.L_22:
        /*007c*/ 	.word	0x00000000
        /*0080*/ 	.short	0x0006
        /*0082*/ 	.short	0x0024
        /*0084*/ 	.byte	0x00, 0xf0, 0x11, 0x00


	//----- nvinfo : EIATTR_KPARAM_INFO
	.align		4
.L_23:
        /*0088*/ 	.byte	0x04, 0x17
        /*008a*/ 	.short	(.L_25 - .L_24)
.L_24:
        /*008c*/ 	.word	0x00000000
        /*0090*/ 	.short	0x0005
        /*0092*/ 	.short	0x0020
        /*0094*/ 	.byte	0x00, 0xf0, 0x11, 0x00


	//----- nvinfo : EIATTR_KPARAM_INFO
	.align		4
.L_25:
        /*0098*/ 	.byte	0x04, 0x17
        /*009a*/ 	.short	(.L_27 - .L_26)
.L_26:
        /*009c*/ 	.word	0x00000000
        /*00a0*/ 	.short	0x0004
        /*00a2*/ 	.short	0x001c
        /*00a4*/ 	.byte	0x00, 0xf0, 0x11, 0x00


	//----- nvinfo : EIATTR_KPARAM_INFO
	.align		4
.L_27:
        /*00a8*/ 	.byte	0x04, 0x17
        /*00aa*/ 	.short	(.L_29 - .L_28)
.L_28:
        /*00ac*/ 	.word	0x00000000
        /*00b0*/ 	.short	0x0003
        /*00b2*/ 	.short	0x0018
        /*00b4*/ 	.byte	0x00, 0xf0, 0x11, 0x00


	//----- nvinfo : EIATTR_KPARAM_INFO
	.align		4
.L_29:
        /*00b8*/ 	.byte	0x04, 0x17
        /*00ba*/ 	.short	(.L_31 - .L_30)
.L_30:
        /*00bc*/ 	.word	0x00000000
        /*00c0*/ 	.short	0x0002
        /*00c2*/ 	.short	0x0010
        /*00c4*/ 	.byte	0x00, 0xf4, 0x21, 0x00


	//----- nvinfo : EIATTR_KPARAM_INFO
	.align		4
.L_31:
        /*00c8*/ 	.byte	0x04, 0x17
        /*00ca*/ 	.short	(.L_33 - .L_32)
.L_32:
        /*00cc*/ 	.word	0x00000000
        /*00d0*/ 	.short	0x0001
        /*00d2*/ 	.short	0x0008
        /*00d4*/ 	.byte	0x00, 0xf4, 0x21, 0x00


	//----- nvinfo : EIATTR_KPARAM_INFO
	.align		4
.L_33:
        /*00d8*/ 	.byte	0x04, 0x17
        /*00da*/ 	.short	(.L_35 - .L_34)
.L_34:
        /*00dc*/ 	.word	0x00000000
        /*00e0*/ 	.short	0x0000
        /*00e2*/ 	.short	0x0000
        /*00e4*/ 	.byte	0x00, 0xf4, 0x21, 0x00


	//----- nvinfo : EIATTR_EXPLICIT_CLUSTER
	.align		4
.L_35:
        /*00e8*/ 	.byte	0x01, 0x3e
	.zero		2


	//----- nvinfo : EIATTR_CTA_PER_CLUSTER
	.align		4
        /*00ec*/ 	.byte	0x04, 0x3d
        /*00ee*/ 	.short	(.L_37 - .L_36)
.L_36:
        /*00f0*/ 	.word	0x00000004
        /*00f4*/ 	.word	0x00000001
        /*00f8*/ 	.word	0x00000001


	//----- nvinfo : EIATTR_SPARSE_MMA_MASK
	.align		4
.L_37:
        /*00fc*/ 	.byte	0x03, 0x50
        /*00fe*/ 	.short	0x0000


	//----- nvinfo : EIATTR_MAXREG_COUNT
	.align		4
        /*0100*/ 	.byte	0x03, 0x1b
        /*0102*/ 	.short	0x00ff


	//----- nvinfo : EIATTR_NUM_BARRIERS
	.align		4
        /*0104*/ 	.byte	0x02, 0x4c
        /*0106*/ 	.byte	0x01
	.zero		1


	//----- nvinfo : EIATTR_MERCURY_ISA_VERSION
	.align		4
        /*0108*/ 	.byte	0x03, 0x5f
        /*010a*/ 	.short	0x0101


	//----- nvinfo : EIATTR_EXIT_INSTR_OFFSETS
	.align		4
        /*010c*/ 	.byte	0x04, 0x1c
        /*010e*/ 	.short	(.L_39 - .L_38)


	//   ....[0]....
.L_38:
        /*0110*/ 	.word	0x000051a0


	//   ....[1]....
        /*0114*/ 	.word	0x000051d0


	//----- nvinfo : EIATTR_REQNTID
	.align		4
.L_39:
        /*0118*/ 	.byte	0x04, 0x10
        /*011a*/ 	.short	(.L_41 - .L_40)
.L_40:
        /*011c*/ 	.word	0x00000080
        /*0120*/ 	.word	0x00000001
        /*0124*/ 	.word	0x00000001


	//----- nvinfo : EIATTR_CBANK_PARAM_SIZE
	.align		4
.L_41:
        /*0128*/ 	.byte	0x03, 0x19
        /*012a*/ 	.short	0x0050


	//----- nvinfo : EIATTR_PARAM_CBANK
	.align		4
        /*012c*/ 	.byte	0x04, 0x0a
        /*012e*/ 	.short	(.L_43 - .L_42)
	.align		4
.L_42:
        /*0130*/ 	.word	index@(.nv.constant0.matmul_kernel)
        /*0134*/ 	.short	0x0210
        /*0136*/ 	.short	0x0050


	//----- nvinfo : EIATTR_SW_WAR
	.align		4
.L_43:
        /*0138*/ 	.byte	0x04, 0x36
        /*013a*/ 	.short	(.L_45 - .L_44)
.L_44:
        /*013c*/ 	.word	0x00000008
.L_45:


//--------------------- .nv.callgraph             --------------------------
	.section	.nv.callgraph,"",@"SHT_CUDA_CALLGRAPH"
	.align	4
	.sectionentsize	8
	.align		4
        /*0000*/ 	.word	0x00000000
	.align		4
        /*0004*/ 	.word	0xffffffff
	.align		4
        /*0008*/ 	.word	0x00000000
	.align		4
        /*000c*/ 	.word	0xfffffffe
	.align		4
        /*0010*/ 	.word	0x00000000
	.align		4
        /*0014*/ 	.word	0xfffffffd
	.align		4
        /*0018*/ 	.word	0x00000000
	.align		4
        /*001c*/ 	.word	0xfffffffc


//--------------------- .text.matmul_kernel       --------------------------
	.section	.text.matmul_kernel,"ax",@progbits
	.align	128
        .global         matmul_kernel
        .type           matmul_kernel,@function
        .size           matmul_kernel,(.L_x_4 - matmul_kernel)
        .other          matmul_kernel,@"STO_CUDA_ENTRY STV_DEFAULT"
matmul_kernel:
.text.matmul_kernel:
[----:B------:R-:W-:Y:S08]  /*0000*/  LDC R1, c[0x0][0x28] ;  /* 0x00000a00ff017b82 */ /* 0x000ff00000000800 */
[----:B------:R-:W0:Y:S01]  /*0010*/  LDC.64 R22, c[0x0][0x228] ;  /* 0x00008a00ff167b82 */ /* 0x000e220000000a00 */
[----:B------:R-:W-:Y:S01]  /*0020*/  ULDC UR6, c[0x0][0x230] ;  /* 0x00008c0000067ab9 */ /* 0x000fe20000000800 */
[----:B------:R-:W-:Y:S01]  /*0030*/  UMOV UR13, 0x400 ;  /* 0x00000400000d7882 */ /* 0x000fe20000000000 */
[----:B------:R-:W-:Y:S01]  /*0040*/  UIADD3 UR6, UR6, 0x7f, URZ ;  /* 0x0000007f06067890 */ /* 0x000fe2000fffe03f */
[----:B------:R-:W-:Y:S01]  /*0050*/  ULDC.64 UR24, c[0x0][0x208] ;  /* 0x0000820000187ab9 */ /* 0x000fe20000000a00 */
[----:B------:R-:W-:-:S02]  /*0060*/  ULDC UR15, c[0x0][0x230] ;  /* 0x00008c00000f7ab9 */ /* 0x000fc40000000800 */
[----:B------:R-:W-:Y:S01]  /*0070*/  UISETP.GT.AND UP0, UPT, UR6, 0x7f, UPT ;  /* 0x0000007f0600788c */ /* 0x000fe2000bf04270 */
[----:B------:R-:W1:Y:S08]  /*0080*/  S2UR UR4, SR_CTAID.X ;  /* 0x00000000000479c3 */ /* 0x000e700000002500 */
[----:B------:R-:W2:Y:S01]  /*0090*/  S2UR UR12, SR_CgaCtaId ;  /* 0x00000000000c79c3 */ /* 0x000ea20000008800 */
[----:B0-----:R-:W-:-:S05]  /*00a0*/  VIADD R0, R23, 0x3f ;  /* 0x0000003f17007836 */ /* 0x001fca0000000000 */
[----:B------:R-:W-:Y:S02]  /*00b0*/  SHF.R.S32.HI R3, RZ, 0x1f, R0 ;  /* 0x0000001fff037819 */ /* 0x000fe40000011400 */
[----:B-1----:R-:W-:Y:S01]  /*00c0*/  I2FP.F32.U32 R5, UR4 ;  /* 0x0000000400057c45 */ /* 0x002fe20008201000 */
[----:B------:R-:W-:Y:S01]  /*00d0*/  ULDC UR4, c[0x0][0x150] ;  /* 0x0000540000047ab9 */ /* 0x000fe20000000800 */
[----:B------:R-:W-:-:S03]  /*00e0*/  LEA.HI R3, R3, R0, RZ, 0x6 ;  /* 0x0000000003037211 */ /* 0x000fc600078f30ff */
[----:B------:R-:W-:Y:S01]  /*00f0*/  FMUL R5, R5, UR4 ;  /* 0x0000000405057c20 */ /* 0x000fe20008400000 */
[----:B------:R-:W-:Y:S01]  /*0100*/  SHF.R.S32.HI R3, RZ, 0x6, R3 ;  /* 0x00000006ff037819 */ /* 0x000fe20000011403 */
[----:B--2---:R-:W-:Y:S02]  /*0110*/  USHF.L.U32 UR4, UR12, 0x4, URZ ;  /* 0x000000040c047899 */ /* 0x004fe4000800063f */
[----:B------:R-:W-:Y:S02]  /*0120*/  ULEA UR13, UR12, UR13, 0x18 ;  /* 0x0000000d0c0d7291 */ /* 0x000fe4000f8ec03f */
[----:B------:R-:W-:Y:S01]  /*0130*/  IMAD.SHL.U32 R4, R3, 0x8, RZ ;  /* 0x0000000803047824 */ /* 0x000fe200078e00ff */
[----:B------:R-:W0:Y:S01]  /*0140*/  F2I.U32.TRUNC.NTZ R5, R5 ;  /* 0x0000000500057305 */ /* 0x000e22000020f000 */
[----:B------:R-:W-:-:S03]  /*0150*/  ULOP3.LUT UR4, UR4, 0x30, URZ, 0xc0, !UPT ;  /* 0x0000003004047892 */ /* 0x000fc6000f8ec03f */
[----:B------:R-:W-:-:S04]  /*0160*/  IABS R7, R4 ;  /* 0x0000000400077213 */ /* 0x000fc80000000000 */
[----:B------:R-:W1:Y:S01]  /*0170*/  I2F.RP R0, R7 ;  /* 0x0000000700007306 */ /* 0x000e620000209400 */
[----:B0-----:R-:W-:-:S07]  /*0180*/  IABS R11, R5 ;  /* 0x00000005000b7213 */ /* 0x001fce0000000000 */
[----:B-1----:R-:W0:Y:S02]  /*0190*/  MUFU.RCP R0, R0 ;  /* 0x0000000000007308 */ /* 0x002e240000001000 */
[----:B0-----:R-:W-:Y:S01]  /*01a0*/  VIADD R2, R0, 0xffffffe ;  /* 0x0ffffffe00027836 */ /* 0x001fe20000000000 */
[----:B------:R-:W-:-:S05]  /*01b0*/  IABS R0, R4 ;  /* 0x0000000400007213 */ /* 0x000fca0000000000 */
[----:B------:R0:W1:Y:S01]  /*01c0*/  F2I.FTZ.U32.TRUNC.NTZ R3, R2 ;  /* 0x0000000200037305 */ /* 0x000062000021f000 */
[----:B------:R-:W-:Y:S02]  /*01d0*/  IMAD.MOV R0, RZ, RZ, -R0 ;  /* 0x000000ffff007224 */ /* 0x000fe400078e0a00 */
[----:B0-----:R-:W-:Y:S02]  /*01e0*/  IMAD.MOV.U32 R2, RZ, RZ, RZ ;  /* 0x000000ffff027224 */ /* 0x001fe400078e00ff */
[----:B-1----:R-:W-:-:S04]  /*01f0*/  IMAD.MOV R6, RZ, RZ, -R3 ;  /* 0x000000ffff067224 */ /* 0x002fc800078e0a03 */
[----:B------:R-:W-:-:S04]  /*0200*/  IMAD R9, R6, R7, RZ ;  /* 0x0000000706097224 */ /* 0x000fc800078e02ff */
[----:B------:R-:W-:-:S06]  /*0210*/  IMAD.HI.U32 R2, R3, R9, R2 ;  /* 0x0000000903027227 */ /* 0x000fcc00078e0002 */
[----:B------:R-:W-:-:S04]  /*0220*/  IMAD.HI.U32 R2, R2, R11, RZ ;  /* 0x0000000b02027227 */ /* 0x000fc800078e00ff */
[----:B------:R-:W-:-:S05]  /*0230*/  IMAD R0, R2, R0, R11 ;  /* 0x0000000002007224 */ /* 0x000fca00078e020b */
[----:B------:R-:W-:-:S13]  /*0240*/  ISETP.GT.U32.AND P1, PT, R7, R0, PT ;  /* 0x000000000700720c */ /* 0x000fda0003f24070 */
[----:B------:R-:W-:Y:S02]  /*0250*/  @!P1 IMAD.IADD R0, R0, 0x1, -R7 ;  /* 0x0000000100009824 */ /* 0x000fe400078e0a07 */
[----:B------:R-:W-:Y:S01]  /*0260*/  @!P1 VIADD R2, R2, 0x1 ;  /* 0x0000000102029836 */ /* 0x000fe20000000000 */
[----:B------:R-:W-:Y:S02]  /*0270*/  ISETP.NE.AND P1, PT, R4, RZ, PT ;  /* 0x000000ff0400720c */ /* 0x000fe40003f25270 */
[----:B------:R-:W-:Y:S02]  /*0280*/  ISETP.GE.U32.AND P0, PT, R0, R7, PT ;  /* 0x000000070000720c */ /* 0x000fe40003f06070 */
[----:B------:R-:W-:-:S04]  /*0290*/  LOP3.LUT R0, R5, R4, RZ, 0x3c, !PT ;  /* 0x0000000405007212 */ /* 0x000fc800078e3cff */
[----:B------:R-:W-:Y:S01]  /*02a0*/  ISETP.GE.AND P2, PT, R0, RZ, PT ;  /* 0x000000ff0000720c */ /* 0x000fe20003f46270 */
[----:B------:R-:W-:-:S05]  /*02b0*/  VIADD R0, R22, 0x3f ;  /* 0x0000003f16007836 */ /* 0x000fca0000000000 */
[----:B------:R-:W-:Y:S01]  /*02c0*/  SHF.R.S32.HI R3, RZ, 0x1f, R0 ;  /* 0x0000001fff037819 */ /* 0x000fe20000011400 */
[----:B------:R-:W-:-:S03]  /*02d0*/  @P0 VIADD R2, R2, 0x1 ;  /* 0x0000000102020836 */ /* 0x000fc60000000000 */
[----:B------:R-:W-:-:S03]  /*02e0*/  LEA.HI R3, R3, R0, RZ, 0x6 ;  /* 0x0000000003037211 */ /* 0x000fc600078f30ff */
[----:B------:R-:W-:Y:S01]  /*02f0*/  @!P2 IMAD.MOV R2, RZ, RZ, -R2 ;  /* 0x000000ffff02a224 */ /* 0x000fe200078e0a02 */
[----:B------:R-:W-:-:S05]  /*0300*/  @!P1 LOP3.LUT R2, RZ, R4, RZ, 0x33, !PT ;  /* 0x00000004ff029212 */ /* 0x000fca00078e33ff */
[----:B------:R-:W-:Y:S02]  /*0310*/  IMAD.SHL.U32 R6, R2, 0x8, RZ ;  /* 0x0000000802067824 */ /* 0x000fe400078e00ff */
[----:B------:R-:W-:-:S03]  /*0320*/  IMAD.MOV R2, RZ, RZ, -R2 ;  /* 0x000000ffff027224 */ /* 0x000fc600078e0a02 */
[----:B------:R-:W-:Y:S01]  /*0330*/  LEA.HI.SX32 R3, R3, -R6, 0x1a ;  /* 0x8000000603037211 */ /* 0x000fe200078fd2ff */
[----:B------:R-:W-:-:S03]  /*0340*/  IMAD R4, R4, R2, R5 ;  /* 0x0000000204047224 */ /* 0x000fc600078e0205 */
[----:B------:R-:W-:Y:S02]  /*0350*/  VIMNMX R11, R3, 0x8, PT ;  /* 0x00000008030b7848 */ /* 0x000fe40003fe0100 */
[----:B------:R-:W-:Y:S02]  /*0360*/  IABS R9, R4 ;  /* 0x0000000400097213 */ /* 0x000fe40000000000 */
[----:B------:R-:W-:-:S04]  /*0370*/  IABS R7, R11 ;  /* 0x0000000b00077213 */ /* 0x000fc80000000000 */
[----:B------:R-:W0:Y:S08]  /*0380*/  I2F.RP R0, R7 ;  /* 0x0000000700007306 */ /* 0x000e300000209400 */
[----:B0-----:R-:W0:Y:S02]  /*0390*/  MUFU.RCP R0, R0 ;  /* 0x0000000000007308 */ /* 0x001e240000001000 */
[----:B0-----:R-:W-:-:S06]  /*03a0*/  VIADD R3, R0, 0xffffffe ;  /* 0x0ffffffe00037836 */ /* 0x001fcc0000000000 */
[----:B------:R-:W0:Y:S02]  /*03b0*/  F2I.FTZ.U32.TRUNC.NTZ R3, R3 ;  /* 0x0000000300037305 */ /* 0x000e24000021f000 */
[----:B0-----:R-:W-:-:S04]  /*03c0*/  IMAD.MOV R8, RZ, RZ, -R3 ;  /* 0x000000ffff087224 */ /* 0x001fc800078e0a03 */
[----:B------:R-:W-:Y:S01]  /*03d0*/  IMAD.MOV.U32 R2, RZ, RZ, R8 ;  /* 0x000000ffff027224 */ /* 0x000fe200078e0008 */
[----:B------:R-:W-:-:S03]  /*03e0*/  IABS R8, R11 ;  /* 0x0000000b00087213 */ /* 0x000fc60000000000 */
[----:B------:R-:W-:Y:S02]  /*03f0*/  IMAD R5, R2, R7, RZ ;  /* 0x0000000702057224 */ /* 0x000fe400078e02ff */
[----:B------:R-:W-:Y:S02]  /*0400*/  IMAD.MOV.U32 R2, RZ, RZ, RZ ;  /* 0x000000ffff027224 */ /* 0x000fe400078e00ff */
[----:B------:R-:W-:Y:S02]  /*0410*/  IMAD.MOV R0, RZ, RZ, -R8 ;  /* 0x000000ffff007224 */ /* 0x000fe400078e0a08 */
[----:B------:R-:W-:Y:S01]  /*0420*/  IMAD.HI.U32 R2, R3, R5, R2 ;  /* 0x0000000503027227 */ /* 0x000fe200078e0002 */
[----:B------:R-:W-:-:S04]  /*0430*/  LOP3.LUT R3, R4, R11, RZ, 0x3c, !PT ;  /* 0x0000000b04037212 */ /* 0x000fc800078e3cff */
[----:B------:R-:W-:Y:S01]  /*0440*/  ISETP.GE.AND P2, PT, R3, RZ, PT ;  /* 0x000000ff0300720c */ /* 0x000fe20003f46270 */
[----:B------:R-:W-:-:S04]  /*0450*/  IMAD.HI.U32 R2, R2, R9, RZ ;  /* 0x0000000902027227 */ /* 0x000fc800078e00ff */
[----:B------:R-:W-:-:S05]  /*0460*/  IMAD R0, R2, R0, R9 ;  /* 0x0000000002007224 */ /* 0x000fca00078e0209 */
[----:B------:R-:W-:-:S13]  /*0470*/  ISETP.GT.U32.AND P1, PT, R7, R0, PT ;  /* 0x000000000700720c */ /* 0x000fda0003f24070 */
[----:B------:R-:W-:Y:S02]  /*0480*/  @!P1 IMAD.IADD R0, R0, 0x1, -R7 ;  /* 0x0000000100009824 */ /* 0x000fe400078e0a07 */
[----:B------:R-:W-:Y:S01]  /*0490*/  @!P1 VIADD R2, R2, 0x1 ;  /* 0x0000000102029836 */ /* 0x000fe20000000000 */
[----:B------:R-:W-:Y:S02]  /*04a0*/  ISETP.NE.AND P1, PT, R11, RZ, PT ;  /* 0x000000ff0b00720c */ /* 0x000fe40003f25270 */
[----:B------:R-:W-:Y:S02]  /*04b0*/  ISETP.GE.U32.AND P0, PT, R0, R7, PT ;  /* 0x000000070000720c */ /* 0x000fe40003f06070 */
[----:B------:R-:W0:Y:S11]  /*04c0*/  S2R R0, SR_TID.X ;  /* 0x0000000000007919 */ /* 0x000e360000002100 */
[----:B------:R-:W-:Y:S01]  /*04d0*/  @P0 VIADD R2, R2, 0x1 ;  /* 0x0000000102020836 */ /* 0x000fe20000000000 */
[----:B------:R-:W-:-:S03]  /*04e0*/  PLOP3.LUT P0, PT, PT, PT, UP0, 0x80, 0x0 ;  /* 0x000000000000781c */ /* 0x000fc60003f0f008 */
[----:B------:R-:W-:-:S04]  /*04f0*/  IMAD.MOV.U32 R3, RZ, RZ, R2 ;  /* 0x000000ffff037224 */ /* 0x000fc800078e0002 */
[----:B------:R-:W-:Y:S01]  /*0500*/  @!P2 IMAD.MOV R3, RZ, RZ, -R3 ;  /* 0x000000ffff03a224 */ /* 0x000fe200078e0a03 */
[----:B------:R-:W-:-:S05]  /*0510*/  @!P1 LOP3.LUT R3, RZ, R11, RZ, 0x33, !PT ;  /* 0x0000000bff039212 */ /* 0x000fca00078e33ff */
[----:B------:R-:W-:Y:S02]  /*0520*/  IMAD.MOV R2, RZ, RZ, -R3 ;  /* 0x000000ffff027224 */ /* 0x000fe400078e0a03 */
[----:B------:R-:W-:Y:S02]  /*0530*/  IMAD.SHL.U32 R3, R3, 0x40, RZ ;  /* 0x0000004003037824 */ /* 0x000fe400078e00ff */
[----:B------:R-:W-:Y:S01]  /*0540*/  IMAD R2, R11, R2, R4 ;  /* 0x000000020b027224 */ /* 0x000fe200078e0204 */
[----:B0-----:R-:W-:-:S03]  /*0550*/  LOP3.LUT R5, R0, 0x3f, RZ, 0xc0, !PT ;  /* 0x0000003f00057812 */ /* 0x001fc600078ec0ff */
[----:B------:R-:W-:Y:S01]  /*0560*/  IMAD.IADD R2, R6, 0x1, R2 ;  /* 0x0000000106027824 */ /* 0x000fe200078e0202 */
[----:B------:R-:W-:-:S03]  /*0570*/  SHF.R.U32.HI R82, RZ, 0x6, R0 ;  /* 0x00000006ff527819 */ /* 0x000fc60000011600 */
[----:B------:R-:W-:Y:S01]  /*0580*/  IMAD R2, R2, 0x40, R5 ;  /* 0x0000004002027824 */ /* 0x000fe200078e0205 */
[----:B------:R-:W-:Y:S01]  /*0590*/  SGXT.U32 R82, R82, 0x1 ;  /* 0x000000015252781a */ /* 0x000fe20000000000 */
[----:B------:R-:W-:Y:S06]  /*05a0*/  @P0 BRA `(.L_x_0) ;  /* 0x0000000000180947 */ /* 0x000fec0003800000 */
[----:B------:R-:W-:Y:S01]  /*05b0*/  IMAD.SHL.U32 R4, R0, 0x80, RZ ;  /* 0x0000008000047824 */ /* 0x000fe200078e00ff */
[----:B------:R-:W-:Y:S02]  /*05c0*/  CS2R R24, SRZ ;  /* 0x0000000000187805 */ /* 0x000fe4000001ff00 */
[----:B------:R-:W-:Y:S02]  /*05d0*/  CS2R R26, SRZ ;  /* 0x00000000001a7805 */ /* 0x000fe4000001ff00 */
[----:B------:R-:W-:Y:S02]  /*05e0*/  CS2R R28, SRZ ;  /* 0x00000000001c7805 */ /* 0x000fe4000001ff00 */
[----:B------:R-:W-:Y:S01]  /*05f0*/  CS2R R30, SRZ ;  /* 0x00000000001e7805 */ /* 0x000fe2000001ff00 */
[----:B------:R-:W-:Y:S06]  /*0600*/  BRA `(.L_x_1) ;  /* 0x0000004400247947 */ /* 0x000fec0003800000 */
.L_x_0:
[----:B------:R-:W-:Y:S01]  /*0610*/  IABS R11, R22 ;  /* 0x00000016000b7213 */ /* 0x000fe20000000000 */
[----:B------:R-:W-:Y:S01]  /*0620*/  UIADD3 UR9, UR13, 0x2000, URZ ;  /* 0x000020000d097890 */ /* 0x000fe2000fffe03f */
[----:B------:R-:W-:Y:S01]  /*0630*/  IABS R27, R23 ;  /* 0x00000017001b7213 */ /* 0x000fe20000000000 */
[----:B------:R-:W-:Y:S01]  /*0640*/  USHF.R.U32.HI UR8, URZ, 0x4, UR13 ;  /* 0x000000043f087899 */ /* 0x000fe2000801160d */
[----:B------:R-:W0:Y:S01]  /*0650*/  I2F.RP R8, R11 ;  /* 0x0000000b00087306 */ /* 0x000e220000209400 */
[----:B------:R-:W-:Y:S01]  /*0660*/  LOP3.LUT R29, R3, UR4, RZ, 0xfc, !PT ;  /* 0x00000004031d7c12 */ /* 0x000fe2000f8efcff */
[----:B------:R-:W-:Y:S01]  /*0670*/  ULDC UR4, c[0x0][0x240] ;  /* 0x0000900000047ab9 */ /* 0x000fe20000000800 */
[----:B------:R-:W-:Y:S01]  /*0680*/  ISETP.GE.AND P3, PT, R2, RZ, PT ;  /* 0x000000ff0200720c */ /* 0x000fe20003f66270 */
[----:B------:R-:W-:Y:S01]  /*0690*/  USHF.R.U32.HI UR9, URZ, 0x4, UR9 ;  /* 0x000000043f097899 */ /* 0x000fe20008011609 */
[C---:B------:R-:W-:Y:S01]  /*06a0*/  LOP3.LUT R15, R29.reuse, 0xd, RZ, 0xfc, !PT ;  /* 0x0000000d1d0f7812 */ /* 0x040fe200078efcff */
[----:B------:R-:W-:Y:S01]  /*06b0*/  ULDC UR10, c[0x0][0x23c] ;  /* 0x00008f00000a7ab9 */ /* 0x000fe20000000800 */
[C---:B------:R-:W-:Y:S01]  /*06c0*/  LOP3.LUT R31, R29.reuse, 0xa, RZ, 0xfc, !PT ;  /* 0x0000000a1d1f7812 */ /* 0x040fe200078efcff */
[----:B------:R-:W1:Y:S01]  /*06d0*/  I2F.RP R9, R27 ;  /* 0x0000001b00097306 */ /* 0x000e620000209400 */
[----:B------:R-:W-:Y:S01]  /*06e0*/  IABS R14, R15 ;  /* 0x0000000f000e7213 */ /* 0x000fe20000000000 */
[----:B------:R-:W-:Y:S01]  /*06f0*/  USHF.R.S32.HI UR7, URZ, 0x1f, UR6 ;  /* 0x0000001f3f077899 */ /* 0x000fe20008011406 */
[----:B------:R-:W-:Y:S01]  /*0700*/  IABS R16, R31 ;  /* 0x0000001f00107213 */ /* 0x000fe20000000000 */
[----:B------:R-:W-:Y:S01]  /*0710*/  USHF.L.U32 UR54, UR10, 0x7, URZ ;  /* 0x000000070a367899 */ /* 0x000fe2000800063f */
[C---:B------:R-:W-:Y:S01]  /*0720*/  LOP3.LUT R32, R29.reuse, 0x9, RZ, 0xfc, !PT ;  /* 0x000000091d207812 */ /* 0x040fe200078efcff */
[----:B------:R-:W-:Y:S01]  /*0730*/  USGXT.U32 UR8, UR8, 0xe ;  /* 0x0000000e0808789a */ /* 0x000fe20008000000 */
[C---:B------:R-:W-:Y:S01]  /*0740*/  LOP3.LUT R33, R29.reuse, 0x8, RZ, 0xfc, !PT ;  /* 0x000000081d217812 */ /* 0x040fe200078efcff */
[----:B0-----:R-:W0:Y:S01]  /*0750*/  MUFU.RCP R8, R8 ;  /* 0x0000000800087308 */ /* 0x001e220000001000 */
[C---:B------:R-:W-:Y:S01]  /*0760*/  LOP3.LUT R34, R29.reuse, 0x7, RZ, 0xfc, !PT ;  /* 0x000000071d227812 */ /* 0x040fe200078efcff */
[----:B------:R-:W-:Y:S01]  /*0770*/  ULEA.HI UR7, UR7, UR6, URZ, 0x7 ;  /* 0x0000000607077291 */ /* 0x000fe2000f8f383f */
[----:B------:R-:W-:Y:S01]  /*0780*/  IABS R18, R33 ;  /* 0x0000002100127213 */ /* 0x000fe20000000000 */
[----:B------:R-:W-:Y:S01]  /*0790*/  UIADD3 UR6, UP0, UR8, 0x2, URZ ;  /* 0x0000000208067890 */ /* 0x000fe2000ff1e03f */
[----:B------:R-:W-:Y:S01]  /*07a0*/  IABS R20, R34 ;  /* 0x0000002200147213 */ /* 0x000fe20000000000 */
[----:B------:R-:W-:Y:S01]  /*07b0*/  ULDC UR11, c[0x0][0x238] ;  /* 0x00008e00000b7ab9 */ /* 0x000fe20000000800 */
[C---:B------:R-:W-:Y:S01]  /*07c0*/  LOP3.LUT R35, R29.reuse, 0x6, RZ, 0xfc, !PT ;  /* 0x000000061d237812 */ /* 0x040fe200078efcff */
[----:B-1----:R-:W1:Y:S01]  /*07d0*/  MUFU.RCP R9, R9 ;  /* 0x0000000900097308 */ /* 0x002e620000001000 */
[C---:B------:R-:W-:Y:S01]  /*07e0*/  LOP3.LUT R36, R29.reuse, 0x5, RZ, 0xfc, !PT ;  /* 0x000000051d247812 */ /* 0x040fe200078efcff */
[----:B------:R-:W-:Y:S01]  /*07f0*/  USHF.R.S32.HI UR14, URZ, 0x7, UR7 ;  /* 0x000000073f0e7899 */ /* 0x000fe20008011407 */
[----:B------:R-:W-:Y:S01]  /*0800*/  LOP3.LUT R37, R29, 0x4, RZ, 0xfc, !PT ;  /* 0x000000041d257812 */ /* 0x000fe200078efcff */
[----:B------:R-:W-:Y:S01]  /*0810*/  USHF.L.U32 UR55, UR11, 0x7, URZ ;  /* 0x000000070b377899 */ /* 0x000fe2000800063f */
[----:B------:R-:W-:-:S02]  /*0820*/  IABS R24, R36 ;  /* 0x0000002400187213 */ /* 0x000fc40000000000 */
[C---:B------:R-:W-:Y:S01]  /*0830*/  LOP3.LUT R38, R29.reuse, 0x3, RZ, 0xfc, !PT ;  /* 0x000000031d267812 */ /* 0x040fe200078efcff */
[----:B0-----:R-:W-:Y:S01]  /*0840*/  VIADD R4, R8, 0xffffffe ;  /* 0x0ffffffe08047836 */ /* 0x001fe20000000000 */
[----:B------:R-:W-:Y:S02]  /*0850*/  IABS R8, R2 ;  /* 0x0000000200087213 */ /* 0x000fe40000000000 */
[C---:B------:R-:W-:Y:S01]  /*0860*/  LOP3.LUT R39, R29.reuse, 0x2, RZ, 0xfc, !PT ;  /* 0x000000021d277812 */ /* 0x040fe200078efcff */
[----:B------:R0:W2:Y:S01]  /*0870*/  F2I.FTZ.U32.TRUNC.NTZ R5, R4 ;  /* 0x0000000400057305 */ /* 0x0000a2000021f000 */
[----:B------:R-:W-:Y:S02]  /*0880*/  LOP3.LUT R40, R29, 0x1, RZ, 0xfc, !PT ;  /* 0x000000011d287812 */ /* 0x000fe400078efcff */
[----:B------:R-:W-:Y:S01]  /*0890*/  IABS R26, R39 ;  /* 0x00000027001a7213 */ /* 0x000fe20000000000 */
[----:B-1----:R-:W-:Y:S01]  /*08a0*/  VIADD R6, R9, 0xffffffe ;  /* 0x0ffffffe09067836 */ /* 0x002fe20000000000 */
[----:B------:R-:W-:-:S02]  /*08b0*/  LOP3.LUT R9, R29, 0xf, RZ, 0xfc, !PT ;  /* 0x0000000f1d097812 */ /* 0x000fc400078efcff */
[----:B------:R-:W-:Y:S01]  /*08c0*/  IABS R28, R40 ;  /* 0x00000028001c7213 */ /* 0x000fe20000000000 */
[----:B------:R1:W3:Y:S01]  /*08d0*/  F2I.FTZ.U32.TRUNC.NTZ R7, R6 ;  /* 0x0000000600077305 */ /* 0x0002e2000021f000 */
[----:B0-----:R-:W-:Y:S01]  /*08e0*/  IMAD.MOV.U32 R4, RZ, RZ, RZ ;  /* 0x000000ffff047224 */ /* 0x001fe200078e00ff */
[----:B------:R-:W-:Y:S02]  /*08f0*/  ISETP.GE.AND P5, PT, R9, RZ, PT ;  /* 0x000000ff0900720c */ /* 0x000fe40003fa6270 */
[----:B------:R-:W-:Y:S02]  /*0900*/  IABS R30, R29 ;  /* 0x0000001d001e7213 */ /* 0x000fe40000000000 */
[----:B------:R-:W-:Y:S01]  /*0910*/  LOP3.LUT R83, R0, 0x7f, RZ, 0xc0, !PT ;  /* 0x0000007f00537812 */ /* 0x000fe200078ec0ff */
[--C-:B--2---:R-:W-:Y:S01]  /*0920*/  IMAD.MOV R10, RZ, RZ, -R5.reuse ;  /* 0x000000ffff0a7224 */ /* 0x104fe200078e0a05 */
[C---:B------:R-:W-:Y:S01]  /*0930*/  LOP3.LUT R41, R82.reuse, 0x22, RZ, 0xfc, !PT ;  /* 0x0000002252297812 */ /* 0x040fe200078efcff */
[----:B-1----:R-:W-:Y:S01]  /*0940*/  IMAD.MOV.U32 R6, RZ, RZ, RZ ;  /* 0x000000ffff067224 */ /* 0x002fe200078e00ff */
[----:B------:R-:W-:Y:S01]  /*0950*/  LOP3.LUT R42, R82, 0x24, RZ, 0xfc, !PT ;  /* 0x00000024522a7812 */ /* 0x000fe200078efcff */
[----:B------:R-:W-:Y:S01]  /*0960*/  IMAD R13, R10, R11, RZ ;  /* 0x0000000b0a0d7224 */ /* 0x000fe200078e02ff */
[----:B------:R-:W-:Y:S01]  /*0970*/  LOP3.LUT R43, R82, 0x26, RZ, 0xfc, !PT ;  /* 0x00000026522b7812 */ /* 0x000fe200078efcff */
[----:B------:R-:W-:Y:S01]  /*0980*/  IMAD R83, R83, UR10, RZ ;  /* 0x0000000a53537c24 */ /* 0x000fe2000f8e02ff */
[----:B------:R-:W-:Y:S01]  /*0990*/  USGXT.U32 UR10, UR9, 0xe ;  /* 0x0000000e090a789a */ /* 0x000fe20008000000 */
[----:B------:R-:W-:Y:S01]  /*09a0*/  IMAD.HI.U32 R5, R5, R13, R4 ;  /* 0x0000000d05057227 */ /* 0x000fe200078e0004 */
[----:B------:R-:W-:-:S02]  /*09b0*/  LOP3.LUT R13, R29, 0xe, RZ, 0xfc, !PT ;  /* 0x0000000e1d0d7812 */ /* 0x000fc400078efcff */
[----:B------:R-:W-:Y:S01]  /*09c0*/  UIADD3 UR18, UP1, UR10, 0x2, URZ ;  /* 0x000000020a127890 */ /* 0x000fe2000ff3e03f */
[----:B---3--:R-:W-:Y:S01]  /*09d0*/  IMAD.MOV R10, RZ, RZ, -R7 ;  /* 0x000000ffff0a7224 */ /* 0x008fe200078e0a07 */
[----:B------:R-:W-:Y:S01]  /*09e0*/  IABS R12, R13 ;  /* 0x0000000d000c7213 */ /* 0x000fe20000000000 */
[----:B------:R-:W-:Y:S01]  /*09f0*/  IMAD.HI.U32 R5, R5, R8, RZ ;  /* 0x0000000805057227 */ /* 0x000fe200078e00ff */
[----:B------:R-:W-:Y:S02]  /*0a00*/  ISETP.GE.AND P2, PT, R13, RZ, PT ;  /* 0x000000ff0d00720c */ /* 0x000fe40003f46270 */
[----:B------:R-:W-:Y:S01]  /*0a10*/  LOP3.LUT R13, R29, 0xc, RZ, 0xfc, !PT ;  /* 0x0000000c1d0d7812 */ /* 0x000fe200078efcff */
[----:B------:R-:W-:Y:S01]  /*0a20*/  IMAD.MOV R5, RZ, RZ, -R5 ;  /* 0x000000ffff057224 */ /* 0x000fe200078e0a05 */
[C---:B------:R-:W-:Y:S01]  /*0a30*/  LOP3.LUT R44, R82.reuse, 0x28, RZ, 0xfc, !PT ;  /* 0x00000028522c7812 */ /* 0x040fe200078efcff */
[----:B------:R-:W-:Y:S01]  /*0a40*/  IMAD R41, R41, UR11, RZ ;  /* 0x0000000b29297c24 */ /* 0x000fe2000f8e02ff */
[C---:B------:R-:W-:Y:S01]  /*0a50*/  LOP3.LUT R45, R82.reuse, 0x2a, RZ, 0xfc, !PT ;  /* 0x0000002a522d7812 */ /* 0x040fe200078efcff */
[C---:B------:R-:W-:Y:S01]  /*0a60*/  IMAD R4, R11.reuse, R5, R8 ;  /* 0x000000050b047224 */ /* 0x040fe200078e0208 */
[----:B------:R-:W-:Y:S01]  /*0a70*/  LOP3.LUT R46, R82, 0x2c, RZ, 0xfc, !PT ;  /* 0x0000002c522e7812 */ /* 0x000fe200078efcff */
[----:B------:R-:W-:Y:S01]  /*0a80*/  IMAD R5, R10, R27, RZ ;  /* 0x0000001b0a057224 */ /* 0x000fe200078e02ff */
[----:B------:R-:W-:Y:S01]  /*0a90*/  IABS R10, R9 ;  /* 0x00000009000a7213 */ /* 0x000fe20000000000 */
[----:B------:R-:W-:Y:S01]  /*0aa0*/  IMAD R42, R42, UR11, RZ ;  /* 0x0000000b2a2a7c24 */ /* 0x000fe2000f8e02ff */
[----:B------:R-:W-:Y:S01]  /*0ab0*/  ISETP.GT.U32.AND P0, PT, R11, R4, PT ;  /* 0x000000040b00720c */ /* 0x000fe20003f04070 */
[----:B------:R-:W-:Y:S01]  /*0ac0*/  IMAD.HI.U32 R7, R7, R5, R6 ;  /* 0x0000000507077227 */ /* 0x000fe200078e0006 */
[----:B------:R-:W-:-:S02]  /*0ad0*/  LOP3.LUT R47, R82, 0x30, RZ, 0xfc, !PT ;  /* 0x00000030522f7812 */ /* 0x000fc400078efcff */
[C---:B------:R-:W-:Y:S01]  /*0ae0*/  LOP3.LUT R48, R82.reuse, 0x32, RZ, 0xfc, !PT ;  /* 0x0000003252307812 */ /* 0x040fe200078efcff */
[----:B------:R-:W-:Y:S01]  /*0af0*/  IMAD R43, R43, UR11, RZ ;  /* 0x0000000b2b2b7c24 */ /* 0x000fe2000f8e02ff */
[C---:B------:R-:W-:Y:S01]  /*0b00*/  LOP3.LUT R49, R82.reuse, 0x34, RZ, 0xfc, !PT ;  /* 0x0000003452317812 */ /* 0x040fe200078efcff */
[----:B------:R-:W-:Y:S01]  /*0b10*/  IMAD.HI.U32 R5, R7, R10, RZ ;  /* 0x0000000a07057227 */ /* 0x000fe200078e00ff */
[C---:B------:R-:W-:Y:S02]  /*0b20*/  LOP3.LUT R50, R82.reuse, 0x36, RZ, 0xfc, !PT ;  /* 0x0000003652327812 */ /* 0x040fe400078efcff */
[C---:B------:R-:W-:Y:S01]  /*0b30*/  LOP3.LUT R51, R82.reuse, 0x38, RZ, 0xfc, !PT ;  /* 0x0000003852337812 */ /* 0x040fe200078efcff */
[----:B------:R-:W-:Y:S01]  /*0b40*/  IMAD.MOV R5, RZ, RZ, -R5 ;  /* 0x000000ffff057224 */ /* 0x000fe200078e0a05 */
[----:B------:R-:W-:Y:S01]  /*0b50*/  LOP3.LUT R52, R82, 0x3a, RZ, 0xfc, !PT ;  /* 0x0000003a52347812 */ /* 0x000fe200078efcff */
[----:B------:R-:W-:Y:S01]  /*0b60*/  @!P0 IMAD.IADD R4, R4, 0x1, -R11 ;  /* 0x0000000104048824 */ /* 0x000fe200078e0a0b */
[----:B------:R-:W-:Y:S01]  /*0b70*/  ISETP.GE.AND P0, PT, R15, RZ, PT ;  /* 0x000000ff0f00720c */ /* 0x000fe20003f06270 */
[----:B------:R-:W-:Y:S01]  /*0b80*/  IMAD R5, R27, R5, R10 ;  /* 0x000000051b057224 */ /* 0x000fe200078e020a */
[----:B------:R-:W-:Y:S01]  /*0b90*/  LOP3.LUT R15, R29, 0xb, RZ, 0xfc, !PT ;  /* 0x0000000b1d0f7812 */ /* 0x000fe200078efcff */
[----:B------:R-:W-:Y:S01]  /*0ba0*/  IMAD.HI.U32 R6, R7, R12, RZ ;  /* 0x0000000c07067227 */ /* 0x000fe200078e00ff */
[----:B------:R-:W-:-:S02]  /*0bb0*/  ISETP.GT.U32.AND P1, PT, R11, R4, PT ;  /* 0x000000040b00720c */ /* 0x000fc40003f24070 */
[----:B------:R-:W-:Y:S01]  /*0bc0*/  ISETP.GT.U32.AND P4, PT, R27, R5, PT ;  /* 0x000000051b00720c */ /* 0x000fe20003f84070 */
[----:B------:R-:W-:Y:S01]  /*0bd0*/  IMAD.HI.U32 R8, R7, R14, RZ ;  /* 0x0000000e07087227 */ /* 0x000fe200078e00ff */
[C---:B------:R-:W-:Y:S02]  /*0be0*/  LOP3.LUT R53, R82.reuse, 0x3c, RZ, 0xfc, !PT ;  /* 0x0000003c52357812 */ /* 0x040fe400078efcff */
[C---:B------:R-:W-:Y:S01]  /*0bf0*/  LOP3.LUT R54, R82.reuse, 0x40, RZ, 0xfc, !PT ;  /* 0x0000004052367812 */ /* 0x040fe200078efcff */
[----:B------:R-:W-:Y:S01]  /*0c00*/  IMAD.MOV R6, RZ, RZ, -R6 ;  /* 0x000000ffff067224 */ /* 0x000fe200078e0a06 */
[C---:B------:R-:W-:Y:S01]  /*0c10*/  LOP3.LUT R55, R82.reuse, 0x42, RZ, 0xfc, !PT ;  /* 0x0000004252377812 */ /* 0x040fe200078efcff */
[----:B------:R-:W-:Y:S01]  /*0c20*/  IMAD.MOV R10, RZ, RZ, -R8 ;  /* 0x000000ffff0a7224 */ /* 0x000fe200078e0a08 */
[----:B------:R-:W-:Y:S01]  /*0c30*/  LOP3.LUT R56, R82, 0x44, RZ, 0xfc, !PT ;  /* 0x0000004452387812 */ /* 0x000fe200078efcff */
[----:B------:R-:W-:Y:S01]  /*0c40*/  IMAD R8, R27, R6, R12 ;  /* 0x000000061b087224 */ /* 0x000fe200078e020c */
[----:B------:R-:W-:Y:S01]  /*0c50*/  IABS R12, R13 ;  /* 0x0000000d000c7213 */ /* 0x000fe20000000000 */
[----:B------:R-:W-:Y:S01]  /*0c60*/  @!P1 IMAD.IADD R4, R4, 0x1, -R11 ;  /* 0x0000000104049824 */ /* 0x000fe200078e0a0b */
[----:B------:R-:W-:Y:S01]  /*0c70*/  ISETP.NE.AND P1, PT, R22, RZ, PT ;  /* 0x000000ff1600720c */ /* 0x000fe20003f25270 */
[----:B------:R-:W-:Y:S01]  /*0c80*/  @!P4 IMAD.IADD R5, R5, 0x1, -R27 ;  /* 0x000000010505c824 */ /* 0x000fe200078e0a1b */
[----:B------:R-:W-:Y:S01]  /*0c90*/  ISETP.GT.U32.AND P4, PT, R27, R8, PT ;  /* 0x000000081b00720c */ /* 0x000fe20003f84070 */
[----:B------:R-:W-:Y:S01]  /*0ca0*/  IMAD.MOV.U32 R6, RZ, RZ, R4 ;  /* 0x000000ffff067224 */ /* 0x000fe200078e0004 */
[----:B------:R-:W-:Y:S01]  /*0cb0*/  LOP3.LUT R57, R82, 0x46, RZ, 0xfc, !PT ;  /* 0x0000004652397812 */ /* 0x000fe200078efcff */
[----:B------:R-:W-:Y:S01]  /*0cc0*/  IMAD.HI.U32 R4, R7, R12, RZ ;  /* 0x0000000c07047227 */ /* 0x000fe200078e00ff */
[----:B------:R-:W-:-:S02]  /*0cd0*/  ISETP.GT.U32.AND P6, PT, R27, R5, PT ;  /* 0x000000051b00720c */ /* 0x000fc40003fc4070 */
[C---:B------:R-:W-:Y:S01]  /*0ce0*/  LOP3.LUT R58, R82.reuse, 0x48, RZ, 0xfc, !PT ;  /* 0x00000048523a7812 */ /* 0x040fe200078efcff */
[----:B------:R-:W-:Y:S01]  /*0cf0*/  IMAD.MOV R4, RZ, RZ, -R4 ;  /* 0x000000ffff047224 */ /* 0x000fe200078e0a04 */
[C---:B------:R-:W-:Y:S01]  /*0d00*/  LOP3.LUT R59, R82.reuse, 0x4a, RZ, 0xfc, !PT ;  /* 0x0000004a523b7812 */ /* 0x040fe200078efcff */
[C---:B------:R-:W-:Y:S01]  /*0d10*/  IMAD R10, R27.reuse, R10, R14 ;  /* 0x0000000a1b0a7224 */ /* 0x040fe200078e020e */
[----:B------:R-:W-:Y:S01]  /*0d20*/  IABS R14, R15 ;  /* 0x0000000f000e7213 */ /* 0x000fe20000000000 */
[C---:B------:R-:W-:Y:S01]  /*0d30*/  IMAD R4, R27.reuse, R4, R12 ;  /* 0x000000041b047224 */ /* 0x040fe200078e020c */
[----:B------:R-:W-:Y:S01]  /*0d40*/  LOP3.LUT R60, R82, 0x4c, RZ, 0xfc, !PT ;  /* 0x0000004c523c7812 */ /* 0x000fe200078efcff */
[----:B------:R-:W-:Y:S01]  /*0d50*/  @!P3 IMAD.MOV R6, RZ, RZ, -R6 ;  /* 0x000000ffff06b224 */ /* 0x000fe200078e0a06 */
[C---:B------:R-:W-:Y:S01]  /*0d60*/  ISETP.GT.U32.AND P3, PT, R27.reuse, R10, PT ;  /* 0x0000000a1b00720c */ /* 0x040fe20003f64070 */
[--C-:B------:R-:W-:Y:S01]  /*0d70*/  @!P4 IMAD.IADD R8, R8, 0x1, -R27.reuse ;  /* 0x000000010808c824 */ /* 0x100fe200078e0a1b */
[----:B------:R-:W-:Y:S01]  /*0d80*/  ISETP.GT.U32.AND P4, PT, R27, R4, PT ;  /* 0x000000041b00720c */ /* 0x000fe20003f84070 */
[----:B------:R-:W-:Y:S01]  /*0d90*/  @!P6 IMAD.IADD R5, R5, 0x1, -R27 ;  /* 0x000000010505e824 */ /* 0x000fe200078e0a1b */
[----:B------:R-:W-:Y:S01]  /*0da0*/  @!P1 LOP3.LUT R6, RZ, R22, RZ, 0x33, !PT ;  /* 0x00000016ff069212 */ /* 0x000fe200078e33ff */
[----:B------:R-:W-:Y:S01]  /*0db0*/  IMAD.HI.U32 R9, R7, R14, RZ ;  /* 0x0000000e07097227 */ /* 0x000fe200078e00ff */
[----:B------:R-:W-:-:S02]  /*0dc0*/  ISETP.GT.U32.AND P6, PT, R27, R8, PT ;  /* 0x000000081b00720c */ /* 0x000fc40003fc4070 */
[----:B------:R-:W-:Y:S01]  /*0dd0*/  ISETP.GE.AND P1, PT, R13, RZ, PT ;  /* 0x000000ff0d00720c */ /* 0x000fe20003f26270 */
[----:B------:R-:W-:Y:S01]  /*0de0*/  IMAD.HI.U32 R11, R7, R16, RZ ;  /* 0x00000010070b7227 */ /* 0x000fe200078e00ff */
[----:B------:R-:W-:Y:S02]  /*0df0*/  IABS R22, R35 ;  /* 0x0000002300167213 */ /* 0x000fe40000000000 */
[----:B------:R-:W-:Y:S01]  /*0e00*/  LOP3.LUT R61, R82, 0x50, RZ, 0xfc, !PT ;  /* 0x00000050523d7812 */ /* 0x000fe200078efcff */
[--C-:B------:R-:W-:Y:S01]  /*0e10*/  @!P3 IMAD.IADD R10, R10, 0x1, -R27.reuse ;  /* 0x000000010a0ab824 */ /* 0x100fe200078e0a1b */
[----:B------:R-:W-:Y:S01]  /*0e20*/  ISETP.GE.AND P3, PT, R15, RZ, PT ;  /* 0x000000ff0f00720c */ /* 0x000fe20003f66270 */
[----:B------:R-:W-:Y:S01]  /*0e30*/  @!P4 IMAD.IADD R4, R4, 0x1, -R27 ;  /* 0x000000010404c824 */ /* 0x000fe200078e0a1b */
[----:B------:R-:W-:Y:S01]  /*0e40*/  LOP3.LUT R62, R82, 0x52, RZ, 0xfc, !PT ;  /* 0x00000052523e7812 */ /* 0x000fe200078efcff */
[----:B------:R-:W-:Y:S01]  /*0e50*/  IMAD.MOV R9, RZ, RZ, -R9 ;  /* 0x000000ffff097224 */ /* 0x000fe200078e0a09 */
[C---:B------:R-:W-:Y:S01]  /*0e60*/  ISETP.GT.U32.AND P4, PT, R27.reuse, R10, PT ;  /* 0x0000000a1b00720c */ /* 0x040fe20003f84070 */
[----:B------:R-:W-:Y:S01]  /*0e70*/  @!P6 IMAD.IADD R8, R8, 0x1, -R27 ;  /* 0x000000010808e824 */ /* 0x000fe200078e0a1b */
[C---:B------:R-:W-:Y:S01]  /*0e80*/  ISETP.GT.U32.AND P6, PT, R27.reuse, R4, PT ;  /* 0x000000041b00720c */ /* 0x040fe20003fc4070 */
[----:B------:R-:W-:Y:S01]  /*0e90*/  IMAD.MOV R11, RZ, RZ, -R11 ;  /* 0x000000ffff0b7224 */ /* 0x000fe200078e0a0b */
[C---:B------:R-:W-:Y:S01]  /*0ea0*/  LOP3.LUT R63, R82.reuse, 0x54, RZ, 0xfc, !PT ;  /* 0x00000054523f7812 */ /* 0x040fe200078efcff */
[C---:B------:R-:W-:Y:S01]  /*0eb0*/  IMAD R12, R27.reuse, R9, R14 ;  /* 0x000000091b0c7224 */ /* 0x040fe200078e020e */
[C---:B------:R-:W-:Y:S01]  /*0ec0*/  LOP3.LUT R64, R82.reuse, 0x56, RZ, 0xfc, !PT ;  /* 0x0000005652407812 */ /* 0x040fe200078efcff */
[----:B------:R-:W-:Y:S01]  /*0ed0*/  IMAD R13, R27, R11, R16 ;  /* 0x0000000b1b0d7224 */ /* 0x000fe200078e0210 */
[----:B------:R-:W-:Y:S01]  /*0ee0*/  IABS R16, R32 ;  /* 0x0000002000107213 */ /* 0x000fe20000000000 */
[----:B------:R-:W-:Y:S01]  /*0ef0*/  IMAD.HI.U32 R11, R7, R18, RZ ;  /* 0x00000012070b7227 */ /* 0x000fe200078e00ff */
[----:B------:R-:W-:-:S02]  /*0f00*/  LOP3.LUT R65, R82, 0x58, RZ, 0xfc, !PT ;  /* 0x0000005852417812 */ /* 0x000fc400078efcff */
[----:B------:R-:W-:Y:S01]  /*0f10*/  LOP3.LUT R66, R82, 0x5a, RZ, 0xfc, !PT ;  /* 0x0000005a52427812 */ /* 0x000fe200078efcff */
[--C-:B------:R-:W-:Y:S01]  /*0f20*/  @!P4 IMAD.IADD R10, R10, 0x1, -R27.reuse ;  /* 0x000000010a0ac824 */ /* 0x100fe200078e0a1b */
[C---:B------:R-:W-:Y:S01]  /*0f30*/  ISETP.GT.U32.AND P4, PT, R27.reuse, R12, PT ;  /* 0x0000000c1b00720c */ /* 0x040fe20003f84070 */
[----:B------:R-:W-:Y:S01]  /*0f40*/  @!P6 IMAD.IADD R4, R4, 0x1, -R27 ;  /* 0x000000010404e824 */ /* 0x000fe200078e0a1b */
[----:B------:R-:W-:Y:S01]  /*0f50*/  ISETP.GT.U32.AND P6, PT, R27, R13, PT ;  /* 0x0000000d1b00720c */ /* 0x000fe20003fc4070 */
[C---:B------:R-:W-:Y:S01]  /*0f60*/  IMAD.HI.U32 R9, R7.reuse, R16, RZ ;  /* 0x0000001007097227 */ /* 0x040fe200078e00ff */
[C---:B------:R-:W-:Y:S02]  /*0f70*/  LOP3.LUT R67, R82.reuse, 0x5c, RZ, 0xfc, !PT ;  /* 0x0000005c52437812 */ /* 0x040fe400078efcff */
[C---:B------:R-:W-:Y:S01]  /*0f80*/  LOP3.LUT R68, R82.reuse, 0x60, RZ, 0xfc, !PT ;  /* 0x0000006052447812 */ /* 0x040fe200078efcff */
[----:B------:R-:W-:Y:S01]  /*0f90*/  IMAD.HI.U32 R14, R7, R20, RZ ;  /* 0x00000014070e7227 */ /* 0x000fe200078e00ff */
[----:B------:R-:W-:-:S02]  /*0fa0*/  LOP3.LUT R69, R82, 0x62, RZ, 0xfc, !PT ;  /* 0x0000006252457812 */ /* 0x000fc400078efcff */
[C---:B------:R-:W-:Y:S01]  /*0fb0*/  LOP3.LUT R70, R82.reuse, 0x64, RZ, 0xfc, !PT ;  /* 0x0000006452467812 */ /* 0x040fe200078efcff */
[----:B------:R-:W-:Y:S01]  /*0fc0*/  IMAD.MOV R15, RZ, RZ, -R9 ;  /* 0x000000ffff0f7224 */ /* 0x000fe200078e0a09 */
[C---:B------:R-:W-:Y:S01]  /*0fd0*/  LOP3.LUT R71, R82.reuse, 0x66, RZ, 0xfc, !PT ;  /* 0x0000006652477812 */ /* 0x040fe200078efcff */
[----:B------:R-:W-:Y:S01]  /*0fe0*/  IMAD.MOV R17, RZ, RZ, -R11 ;  /* 0x000000ffff117224 */ /* 0x000fe200078e0a0b */
[C---:B------:R-:W-:Y:S01]  /*0ff0*/  LOP3.LUT R72, R82.reuse, 0x68, RZ, 0xfc, !PT ;  /* 0x0000006852487812 */ /* 0x040fe200078efcff */
[----:B------:R-:W-:Y:S01]  /*1000*/  IMAD.MOV R19, RZ, RZ, -R14 ;  /* 0x000000ffff137224 */ /* 0x000fe200078e0a0e */
[C---:B------:R-:W-:Y:S01]  /*1010*/  LOP3.LUT R73, R82.reuse, 0x6a, RZ, 0xfc, !PT ;  /* 0x0000006a52497812 */ /* 0x040fe200078efcff */
[C---:B------:R-:W-:Y:S01]  /*1020*/  IMAD R14, R27.reuse, R15, R16 ;  /* 0x0000000f1b0e7224 */ /* 0x040fe200078e0210 */
[C---:B------:R-:W-:Y:S01]  /*1030*/  LOP3.LUT R74, R82.reuse, 0x6c, RZ, 0xfc, !PT ;  /* 0x0000006c524a7812 */ /* 0x040fe200078efcff */
[C---:B------:R-:W-:Y:S01]  /*1040*/  IMAD R15, R27.reuse, R17, R18 ;  /* 0x000000111b0f7224 */ /* 0x040fe200078e0212 */
[----:B------:R-:W-:Y:S01]  /*1050*/  LOP3.LUT R75, R82, 0x70, RZ, 0xfc, !PT ;  /* 0x00000070524b7812 */ /* 0x000fe200078efcff */
[--C-:B------:R-:W-:Y:S01]  /*1060*/  @!P4 IMAD.IADD R12, R12, 0x1, -R27.reuse ;  /* 0x000000010c0cc824 */ /* 0x100fe200078e0a1b */
[----:B------:R-:W-:Y:S01]  /*1070*/  ISETP.GT.U32.AND P4, PT, R27, R14, PT ;  /* 0x0000000e1b00720c */ /* 0x000fe20003f84070 */
[----:B------:R-:W-:Y:S01]  /*1080*/  @!P6 IMAD.IADD R13, R13, 0x1, -R27 ;  /* 0x000000010d0de824 */ /* 0x000fe200078e0a1b */
[----:B------:R-:W-:Y:S01]  /*1090*/  ISETP.GT.U32.AND P6, PT, R27, R15, PT ;  /* 0x0000000f1b00720c */ /* 0x000fe20003fc4070 */
[----:B------:R-:W-:Y:S01]  /*10a0*/  IMAD.HI.U32 R9, R7, R22, RZ ;  /* 0x0000001607097227 */ /* 0x000fe200078e00ff */
[----:B------:R-:W-:-:S02]  /*10b0*/  LOP3.LUT R76, R82, 0x72, RZ, 0xfc, !PT ;  /* 0x00000072524c7812 */ /* 0x000fc400078efcff */
[C---:B------:R-:W-:Y:S01]  /*10c0*/  LOP3.LUT R77, R82.reuse, 0x74, RZ, 0xfc, !PT ;  /* 0x00000074524d7812 */ /* 0x040fe200078efcff */
[----:B------:R-:W-:Y:S01]  /*10d0*/  IMAD.MOV R9, RZ, RZ, -R9 ;  /* 0x000000ffff097224 */ /* 0x000fe200078e0a09 */
[C---:B------:R-:W-:Y:S01]  /*10e0*/  LOP3.LUT R78, R82.reuse, 0x76, RZ, 0xfc, !PT ;  /* 0x00000076524e7812 */ /* 0x040fe200078efcff */
[C---:B------:R-:W-:Y:S01]  /*10f0*/  IMAD R16, R27.reuse, R19, R20 ;  /* 0x000000131b107224 */ /* 0x040fe200078e0214 */
[----:B------:R-:W-:Y:S01]  /*1100*/  LOP3.LUT R79, R82, 0x78, RZ, 0xfc, !PT ;  /* 0x00000078524f7812 */ /* 0x000fe200078efcff */
[C---:B------:R-:W-:Y:S01]  /*1110*/  IMAD R18, R27.reuse, R9, R22 ;  /* 0x000000091b127224 */ /* 0x040fe200078e0216 */
[----:B------:R-:W-:Y:S01]  /*1120*/  IABS R22, R37 ;  /* 0x0000002500167213 */ /* 0x000fe20000000000 */
[--C-:B------:R-:W-:Y:S01]  /*1130*/  @!P4 IMAD.IADD R14, R14, 0x1, -R27.reuse ;  /* 0x000000010e0ec824 */ /* 0x100fe200078e0a1b */
[----:B------:R-:W-:Y:S01]  /*1140*/  ISETP.GT.U32.AND P4, PT, R27, R16, PT ;  /* 0x000000101b00720c */ /* 0x000fe20003f84070 */
[----:B------:R-:W-:Y:S01]  /*1150*/  @!P6 IMAD.IADD R15, R15, 0x1, -R27 ;  /* 0x000000010f0fe824 */ /* 0x000fe200078e0a1b */
[----:B------:R-:W-:Y:S01]  /*1160*/  ISETP.GT.U32.AND P6, PT, R27, R18, PT ;  /* 0x000000121b00720c */ /* 0x000fe20003fc4070 */
[----:B------:R-:W-:Y:S01]  /*1170*/  IMAD.HI.U32 R11, R7, R24, RZ ;  /* 0x00000018070b7227 */ /* 0x000fe200078e00ff */
[----:B------:R-:W-:-:S02]  /*1180*/  LOP3.LUT R80, R82, 0x7a, RZ, 0xfc, !PT ;  /* 0x0000007a52507812 */ /* 0x000fc400078efcff */
[----:B------:R-:W-:Y:S01]  /*1190*/  LOP3.LUT R81, R82, 0x7c, RZ, 0xfc, !PT ;  /* 0x0000007c52517812 */ /* 0x000fe200078efcff */
[----:B------:R-:W-:Y:S01]  /*11a0*/  IMAD.MOV R11, RZ, RZ, -R11 ;  /* 0x000000ffff0b7224 */ /* 0x000fe200078e0a0b */
[C---:B------:R-:W-:Y:S01]  /*11b0*/  LEA.HI R84, R0.reuse, 0x7e, RZ, 0x1a ;  /* 0x0000007e00547811 */ /* 0x040fe200078fd0ff */
[----:B------:R-:W-:Y:S01]  /*11c0*/  IMAD.HI.U32 R9, R7, R22, RZ ;  /* 0x0000001607097227 */ /* 0x000fe200078e00ff */
[C---:B------:R-:W-:Y:S02]  /*11d0*/  LEA.HI R85, R0.reuse, 0x6e, RZ, 0x1a ;  /* 0x0000006e00557811 */ /* 0x040fe400078fd0ff */
[----:B------:R-:W-:Y:S01]  /*11e0*/  LEA.HI R88, R0, 0x5e, RZ, 0x1a ;  /* 0x0000005e00587811 */ /* 0x000fe200078fd0ff */
[C---:B------:R-:W-:Y:S01]  /*11f0*/  IMAD R20, R27.reuse, R11, R24 ;  /* 0x0000000b1b147224 */ /* 0x040fe200078e0218 */
[----:B------:R-:W-:Y:S01]  /*1200*/  IABS R24, R38 ;  /* 0x0000002600187213 */ /* 0x000fe20000000000 */
[--C-:B------:R-:W-:Y:S01]  /*1210*/  @!P4 IMAD.IADD R16, R16, 0x1, -R27.reuse ;  /* 0x000000011010c824 */ /* 0x100fe200078e0a1b */
[----:B------:R-:W-:Y:S01]  /*1220*/  LEA.HI R89, R0, 0x4e, RZ, 0x1a ;  /* 0x0000004e00597811 */ /* 0x000fe200078fd0ff */
[----:B------:R-:W-:Y:S01]  /*1230*/  @!P6 IMAD.IADD R18, R18, 0x1, -R27 ;  /* 0x000000011212e824 */ /* 0x000fe200078e0a1b */
[----:B------:R-:W-:Y:S01]  /*1240*/  ISETP.GT.U32.AND P4, PT, R27, R20, PT ;  /* 0x000000141b00720c */ /* 0x000fe20003f84070 */
[----:B------:R-:W-:Y:S01]  /*1250*/  IMAD.HI.U32 R11, R7, R24, RZ ;  /* 0x00000018070b7227 */ /* 0x000fe200078e00ff */
[----:B------:R-:W-:-:S02]  /*1260*/  ISETP.GT.U32.AND P6, PT, R27, R12, PT ;  /* 0x0000000c1b00720c */ /* 0x000fc40003fc4070 */
[----:B------:R-:W-:Y:S01]  /*1270*/  LEA.HI R90, R0, 0x3e, RZ, 0x1a ;  /* 0x0000003e005a7811 */ /* 0x000fe200078fd0ff */
[----:B------:R-:W-:-:S04]  /*1280*/  IMAD.HI.U32 R17, R7, R26, RZ ;  /* 0x0000001a07117227 */ /* 0x000fc800078e00ff */
[----:B------:R-:W-:Y:S02]  /*1290*/  IMAD.MOV R9, RZ, RZ, -R9 ;  /* 0x000000ffff097224 */ /* 0x000fe400078e0a09 */
[----:B------:R-:W-:Y:S02]  /*12a0*/  IMAD.MOV R11, RZ, RZ, -R11 ;  /* 0x000000ffff0b7224 */ /* 0x000fe400078e0a0b */
[----:B------:R-:W-:-:S04]  /*12b0*/  IMAD.HI.U32 R19, R7, R28, RZ ;  /* 0x0000001c07137227 */ /* 0x000fc800078e00ff */
[----:B------:R-:W-:Y:S02]  /*12c0*/  IMAD.MOV R17, RZ, RZ, -R17 ;  /* 0x000000ffff117224 */ /* 0x000fe400078e0a11 */
[----:B------:R-:W-:Y:S01]  /*12d0*/  @!P4 IMAD.IADD R20, R20, 0x1, -R27 ;  /* 0x000000011414c824 */ /* 0x000fe200078e0a1b */
[----:B------:R-:W-:Y:S01]  /*12e0*/  ISETP.GT.U32.AND P4, PT, R27, R13, PT ;  /* 0x0000000d1b00720c */ /* 0x000fe20003f84070 */
[----:B------:R-:W-:-:S04]  /*12f0*/  IMAD.HI.U32 R7, R7, R30, RZ ;  /* 0x0000001e07077227 */ /* 0x000fc800078e00ff */
[----:B------:R-:W-:Y:S01]  /*1300*/  @!P6 IMAD.IADD R12, R12, 0x1, -R27 ;  /* 0x000000010c0ce824 */ /* 0x000fe200078e0a1b */
[C---:B------:R-:W-:Y:S01]  /*1310*/  ISETP.GT.U32.AND P6, PT, R27.reuse, R15, PT ;  /* 0x0000000f1b00720c */ /* 0x040fe20003fc4070 */
[C---:B------:R-:W-:Y:S02]  /*1320*/  IMAD R21, R27.reuse, R9, R22 ;  /* 0x000000091b157224 */ /* 0x040fe400078e0216 */
[C---:B------:R-:W-:Y:S02]  /*1330*/  IMAD R22, R27.reuse, R11, R24 ;  /* 0x0000000b1b167224 */ /* 0x040fe400078e0218 */
[----:B------:R-:W-:Y:S02]  /*1340*/  IMAD R24, R27, R17, R26 ;  /* 0x000000111b187224 */ /* 0x000fe400078e021a */
[----:B------:R-:W-:Y:S02]  /*1350*/  IMAD.MOV R26, RZ, RZ, -R7 ;  /* 0x000000ffff1a7224 */ /* 0x000fe400078e0a07 */
[----:B------:R-:W-:-:S02]  /*1360*/  IMAD.MOV.U32 R7, RZ, RZ, R5 ;  /* 0x000000ffff077224 */ /* 0x000fc400078e0005 */
[----:B------:R-:W-:Y:S02]  /*1370*/  IMAD.MOV.U32 R11, RZ, RZ, R4 ;  /* 0x000000ffff0b7224 */ /* 0x000fe400078e0004 */
[----:B------:R-:W-:Y:S01]  /*1380*/  @!P5 IMAD.MOV R7, RZ, RZ, -R7 ;  /* 0x000000ffff07d224 */ /* 0x000fe200078e0a07 */
[C---:B------:R-:W-:Y:S01]  /*1390*/  ISETP.GT.U32.AND P5, PT, R27.reuse, R14, PT ;  /* 0x0000000e1b00720c */ /* 0x040fe20003fa4070 */
[----:B------:R-:W-:Y:S01]  /*13a0*/  @!P0 IMAD.MOV R10, RZ, RZ, -R10 ;  /* 0x000000ffff0a8224 */ /* 0x000fe200078e0a0a */
[C---:B------:R-:W-:Y:S01]  /*13b0*/  ISETP.GT.U32.AND P0, PT, R27.reuse, R16, PT ;  /* 0x000000101b00720c */ /* 0x040fe20003f04070 */
[----:B------:R-:W-:Y:S01]  /*13c0*/  @!P1 IMAD.MOV R11, RZ, RZ, -R11 ;  /* 0x000000ffff0b9224 */ /* 0x000fe200078e0a0b */
[C---:B------:R-:W-:Y:S01]  /*13d0*/  ISETP.GT.U32.AND P1, PT, R27.reuse, R18, PT ;  /* 0x000000121b00720c */ /* 0x040fe20003f24070 */
[----:B------:R-:W-:Y:S01]  /*13e0*/  @!P3 IMAD.MOV R12, RZ, RZ, -R12 ;  /* 0x000000ffff0cb224 */ /* 0x000fe200078e0a0c */
[----:B------:R-:W-:Y:S01]  /*13f0*/  ISETP.GT.U32.AND P3, PT, R27, R21, PT ;  /* 0x000000151b00720c */ /* 0x000fe20003f64070 */
[--C-:B------:R-:W-:Y:S01]  /*1400*/  @!P4 IMAD.IADD R13, R13, 0x1, -R27.reuse ;  /* 0x000000010d0dc824 */ /* 0x100fe200078e0a1b */
[----:B------:R-:W-:Y:S01]  /*1410*/  ISETP.GT.U32.AND P4, PT, R27, R22, PT ;  /* 0x000000161b00720c */ /* 0x000fe20003f84070 */
[----:B------:R-:W-:Y:S01]  /*1420*/  @!P6 IMAD.IADD R15, R15, 0x1, -R27 ;  /* 0x000000010f0fe824 */ /* 0x000fe200078e0a1b */
[----:B------:R-:W-:Y:S01]  /*1430*/  ISETP.GT.U32.AND P6, PT, R27, R24, PT ;  /* 0x000000181b00720c */ /* 0x000fe20003fc4070 */
[----:B------:R-:W-:-:S02]  /*1440*/  IMAD.MOV R19, RZ, RZ, -R19 ;  /* 0x000000ffff137224 */ /* 0x000fc400078e0a13 */
[C---:B------:R-:W-:Y:S02]  /*1450*/  IMAD R26, R27.reuse, R26, R30 ;  /* 0x0000001a1b1a7224 */ /* 0x040fe400078e021e */
[C---:B------:R-:W-:Y:S02]  /*1460*/  IMAD R25, R27.reuse, R19, R28 ;  /* 0x000000131b197224 */ /* 0x040fe400078e021c */
[--C-:B------:R-:W-:Y:S01]  /*1470*/  @!P5 IMAD.IADD R14, R14, 0x1, -R27.reuse ;  /* 0x000000010e0ed824 */ /* 0x100fe200078e0a1b */
[C---:B------:R-:W-:Y:S01]  /*1480*/  ISETP.GT.U32.AND P5, PT, R27.reuse, R26, PT ;  /* 0x0000001a1b00720c */ /* 0x040fe20003fa4070 */
[--C-:B------:R-:W-:Y:S01]  /*1490*/  @!P0 IMAD.IADD R16, R16, 0x1, -R27.reuse ;  /* 0x0000000110108824 */ /* 0x100fe200078e0a1b */
[----:B------:R-:W-:Y:S01]  /*14a0*/  ISETP.GT.U32.AND P0, PT, R27, R25, PT ;  /* 0x000000191b00720c */ /* 0x000fe20003f04070 */
[--C-:B------:R-:W-:Y:S01]  /*14b0*/  @!P1 IMAD.IADD R18, R18, 0x1, -R27.reuse ;  /* 0x0000000112129824 */ /* 0x100fe200078e0a1b */
[----:B------:R-:W-:Y:S01]  /*14c0*/  ISETP.GE.AND P1, PT, R31, RZ, PT ;  /* 0x000000ff1f00720c */ /* 0x000fe20003f26270 */
[--C-:B------:R-:W-:Y:S01]  /*14d0*/  @!P3 IMAD.IADD R21, R21, 0x1, -R27.reuse ;  /* 0x000000011515b824 */ /* 0x100fe200078e0a1b */
[----:B------:R-:W-:Y:S01]  /*14e0*/  ISETP.GE.AND P3, PT, R32, RZ, PT ;  /* 0x000000ff2000720c */ /* 0x000fe20003f66270 */
[--C-:B------:R-:W-:Y:S01]  /*14f0*/  @!P4 IMAD.IADD R22, R22, 0x1, -R27.reuse ;  /* 0x000000011616c824 */ /* 0x100fe200078e0a1b */
[----:B------:R-:W-:Y:S01]  /*1500*/  ISETP.GE.AND P4, PT, R33, RZ, PT ;  /* 0x000000ff2100720c */ /* 0x000fe20003f86270 */
[----:B------:R-:W-:Y:S01]  /*1510*/  @!P6 IMAD.IADD R24, R24, 0x1, -R27 ;  /* 0x000000011818e824 */ /* 0x000fe200078e0a1b */
[----:B------:R-:W-:Y:S01]  /*1520*/  ISETP.GE.AND P6, PT, R35, RZ, PT ;  /* 0x000000ff2300720c */ /* 0x000fe20003fc6270 */
[----:B------:R-:W-:-:S02]  /*1530*/  IMAD.MOV.U32 R17, RZ, RZ, R14 ;  /* 0x000000ffff117224 */ /* 0x000fc400078e000e */
[----:B------:R-:W-:Y:S01]  /*1540*/  @!P5 IMAD.IADD R26, R26, 0x1, -R27 ;  /* 0x000000011a1ad824 */ /* 0x000fe200078e0a1b */
[----:B------:R-:W-:Y:S01]  /*1550*/  ISETP.GE.AND P5, PT, R34, RZ, PT ;  /* 0x000000ff2200720c */ /* 0x000fe20003fa6270 */
[----:B------:R-:W-:Y:S02]  /*1560*/  IMAD.MOV.U32 R19, RZ, RZ, R15 ;  /* 0x000000ffff137224 */ /* 0x000fe400078e000f */
[----:B------:R-:W-:Y:S01]  /*1570*/  IMAD.MOV.U32 R9, RZ, RZ, R8 ;  /* 0x000000ffff097224 */ /* 0x000fe200078e0008 */
[----:B------:R-:W0:Y:S01]  /*1580*/  LDC.64 R14, c[0x0][0x218] ;  /* 0x00008600ff0e7b82 */ /* 0x000e220000000a00 */
[----:B------:R-:W-:Y:S01]  /*1590*/  @!P0 IMAD.IADD R25, R25, 0x1, -R27 ;  /* 0x0000000119198824 */ /* 0x000fe200078e0a1b */
[C---:B------:R-:W-:Y:S01]  /*15a0*/  ISETP.GT.U32.AND P0, PT, R27.reuse, R21, PT ;  /* 0x000000151b00720c */ /* 0x040fe20003f04070 */
[----:B------:R-:W-:Y:S01]  /*15b0*/  @!P1 IMAD.MOV R13, RZ, RZ, -R13 ;  /* 0x000000ffff0d9224 */ /* 0x000fe200078e0a0d */
        /* <DEDUP_REMOVED lines=9> */
[----:B------:R-:W-:-:S02]  /*1650*/  IMAD.SHL.U32 R4, R0, 0x80, RZ ;  /* 0x0000008000047824 */ /* 0x000fc400078e00ff */
[----:B------:R-:W-:Y:S02]  /*1660*/  IMAD.SHL.U32 R8, R0, 0x10, RZ ;  /* 0x0000001000087824 */ /* 0x000fe400078e00ff */
[----:B------:R-:W-:Y:S01]  /*1670*/  @!P5 IMAD.MOV R16, RZ, RZ, -R16 ;  /* 0x000000ffff10d224 */ /* 0x000fe200078e0a10 */
[----:B------:R-:W-:Y:S01]  /*1680*/  LOP3.LUT R5, R4, 0x1f80, RZ, 0xc0, !PT ;  /* 0x00001f8004057812 */ /* 0x000fe200078ec0ff */
[--C-:B------:R-:W-:Y:S01]  /*1690*/  @!P0 IMAD.IADD R21, R21, 0x1, -R27.reuse ;  /* 0x0000000115158824 */ /* 0x100fe200078e0a1b */
[----:B------:R-:W-:Y:S01]  /*16a0*/  ISETP.GE.AND P5, PT, R36, RZ, PT ;  /* 0x000000ff2400720c */ /* 0x000fe20003fa6270 */
        /* <DEDUP_REMOVED lines=8> */
[----:B------:R-:W-:Y:S01]  /*1730*/  @!P6 IMAD.IADD R25, R25, 0x1, -R27 ;  /* 0x000000011919e824 */ /* 0x000fe200078e0a1b */
[----:B------:R-:W-:Y:S01]  /*1740*/  LOP3.LUT R5, R5, 0x70, R8, 0xf8, !PT ;  /* 0x0000007005057812 */ /* 0x000fe200078ef808 */
[----:B------:R-:W-:Y:S01]  /*1750*/  IMAD R44, R44, UR11, RZ ;  /* 0x0000000b2c2c7c24 */ /* 0x000fe2000f8e02ff */
[----:B------:R-:W-:Y:S01]  /*1760*/  ISETP.GE.AND P2, PT, R29, RZ, PT ;  /* 0x000000ff1d00720c */ /* 0x000fe20003f46270 */
[----:B------:R-:W-:Y:S01]  /*1770*/  @!P5 IMAD.MOV R20, RZ, RZ, -R20 ;  /* 0x000000ffff14d224 */ /* 0x000fe200078e0a14 */
[----:B------:R-:W-:Y:S01]  /*1780*/  ISETP.NE.AND P6, PT, R23, RZ, PT ;  /* 0x000000ff1700720c */ /* 0x000fe20003fc5270 */
[----:B------:R-:W-:Y:S01]  /*1790*/  @!P0 IMAD.MOV R21, RZ, RZ, -R21 ;  /* 0x000000ffff158224 */ /* 0x000fe200078e0a15 */
[----:B------:R-:W-:Y:S01]  /*17a0*/  LOP3.LUT R8, RZ, R23, RZ, 0x33, !PT ;  /* 0x00000017ff087212 */ /* 0x000fe200078e33ff */
[----:B------:R-:W-:Y:S01]  /*17b0*/  @!P1 IMAD.MOV R22, RZ, RZ, -R22 ;  /* 0x000000ffff169224 */ /* 0x000fe200078e0a16 */
[----:B------:R-:W-:Y:S01]  /*17c0*/  LOP3.LUT R36, R82, 0x16, RZ, 0xfc, !PT ;  /* 0x0000001652247812 */ /* 0x000fe200078efcff */
[----:B------:R-:W-:Y:S01]  /*17d0*/  @!P3 IMAD.MOV R24, RZ, RZ, -R24 ;  /* 0x000000ffff18b224 */ /* 0x000fe200078e0a18 */
[C---:B------:R-:W-:Y:S01]  /*17e0*/  SEL R7, R8.reuse, R7, !P6 ;  /* 0x0000000708077207 */ /* 0x040fe20007000000 */
[----:B------:R-:W-:Y:S01]  /*17f0*/  @!P4 IMAD.MOV R25, RZ, RZ, -R25 ;  /* 0x000000ffff19c224 */ /* 0x000fe200078e0a19 */
[----:B------:R-:W-:Y:S01]  /*1800*/  SEL R11, R8, R11, !P6 ;  /* 0x0000000b080b7207 */ /* 0x000fe20007000000 */
[----:B------:R-:W-:Y:S01]  /*1810*/  IMAD R36, R36, UR11, RZ ;  /* 0x0000000b24247c24 */ /* 0x000fe2000f8e02ff */
[C---:B------:R-:W-:Y:S01]  /*1820*/  SEL R9, R8.reuse, R9, !P6 ;  /* 0x0000000908097207 */ /* 0x040fe20007000000 */
[----:B------:R-:W-:Y:S01]  /*1830*/  IMAD R7, R7, UR4, RZ ;  /* 0x0000000407077c24 */ /* 0x000fe2000f8e02ff */
[C---:B------:R-:W-:Y:S01]  /*1840*/  SEL R10, R8.reuse, R10, !P6 ;  /* 0x0000000a080a7207 */ /* 0x040fe20007000000 */
[----:B------:R-:W-:Y:S01]  /*1850*/  @!P2 IMAD.MOV R26, RZ, RZ, -R26 ;  /* 0x000000ffff1aa224 */ /* 0x000fe200078e0a1a */
[C---:B------:R-:W-:Y:S01]  /*1860*/  SEL R13, R8.reuse, R13, !P6 ;  /* 0x0000000d080d7207 */ /* 0x040fe20007000000 */
[----:B------:R-:W-:Y:S01]  /*1870*/  IMAD R11, R11, UR4, RZ ;  /* 0x000000040b0b7c24 */ /* 0x000fe2000f8e02ff */
[----:B0-----:R-:W-:Y:S01]  /*1880*/  IADD3 R23, P0, R7, R14, RZ ;  /* 0x0000000e07177210 */ /* 0x001fe20007f1e0ff */
[----:B------:R-:W-:Y:S01]  /*1890*/  IMAD R9, R9, UR4, RZ ;  /* 0x0000000409097c24 */ /* 0x000fe2000f8e02ff */
[C---:B------:R-:W-:Y:S01]  /*18a0*/  SEL R12, R8.reuse, R12, !P6 ;  /* 0x0000000c080c7207 */ /* 0x040fe20007000000 */
[----:B------:R-:W-:Y:S01]  /*18b0*/  IMAD R13, R13, UR4, RZ ;  /* 0x000000040d0d7c24 */ /* 0x000fe2000f8e02ff */
[C---:B------:R-:W-:Y:S01]  /*18c0*/  SEL R17, R8.reuse, R17, !P6 ;  /* 0x0000001108117207 */ /* 0x040fe20007000000 */
[----:B------:R-:W-:Y:S01]  /*18d0*/  IMAD R45, R45, UR11, RZ ;  /* 0x0000000b2d2d7c24 */ /* 0x000fe2000f8e02ff */
[----:B------:R-:W-:Y:S01]  /*18e0*/  SEL R19, R8, R19, !P6 ;  /* 0x0000001308137207 */ /* 0x000fe20007000000 */
[----:B------:R-:W-:Y:S01]  /*18f0*/  IMAD R29, R12, UR4, RZ ;  /* 0x000000040c1d7c24 */ /* 0x000fe2000f8e02ff */
[C---:B------:R-:W-:Y:S01]  /*1900*/  SEL R16, R8.reuse, R16, !P6 ;  /* 0x0000001008107207 */ /* 0x040fe20007000000 */
[----:B------:R-:W-:Y:S01]  /*1910*/  IMAD R17, R17, UR4, RZ ;  /* 0x0000000411117c24 */ /* 0x000fe2000f8e02ff */
[C---:B------:R-:W-:Y:S01]  /*1920*/  SEL R18, R8.reuse, R18, !P6 ;  /* 0x0000001208127207 */ /* 0x040fe20007000000 */
[----:B------:R-:W-:Y:S01]  /*1930*/  IMAD R19, R19, UR4, RZ ;  /* 0x0000000413137c24 */ /* 0x000fe2000f8e02ff */
[----:B------:R-:W-:Y:S01]  /*1940*/  SEL R20, R8, R20, !P6 ;  /* 0x0000001408147207 */ /* 0x000fe20007000000 */
[----:B------:R-:W-:Y:S01]  /*1950*/  IMAD R31, R16, UR4, RZ ;  /* 0x00000004101f7c24 */ /* 0x000fe2000f8e02ff */
[----:B------:R-:W-:Y:S01]  /*1960*/  SEL R21, R8, R21, !P6 ;  /* 0x0000001508157207 */ /* 0x000fe20007000000 */
[----:B------:R-:W-:Y:S01]  /*1970*/  IMAD R33, R18, UR4, RZ ;  /* 0x0000000412217c24 */ /* 0x000fe2000f8e02ff */
[----:B------:R-:W-:Y:S01]  /*1980*/  SEL R22, R8, R22, !P6 ;  /* 0x0000001608167207 */ /* 0x000fe20007000000 */
[----:B------:R-:W-:Y:S01]  /*1990*/  IMAD R46, R46, UR11, RZ ;  /* 0x0000000b2e2e7c24 */ /* 0x000fe2000f8e02ff */
[C---:B------:R-:W-:Y:S01]  /*19a0*/  SEL R24, R8.reuse, R24, !P6 ;  /* 0x0000001808187207 */ /* 0x040fe20007000000 */
[----:B------:R-:W-:Y:S01]  /*19b0*/  IMAD R47, R47, UR11, RZ ;  /* 0x0000000b2f2f7c24 */ /* 0x000fe2000f8e02ff */
[----:B------:R-:W-:Y:S01]  /*19c0*/  SEL R25, R8, R25, !P6 ;  /* 0x0000001908197207 */ /* 0x000fe20007000000 */
[----:B------:R-:W-:Y:S01]  /*19d0*/  IMAD R35, R22, UR4, RZ ;  /* 0x0000000416237c24 */ /* 0x000fe2000f8e02ff */
[----:B------:R-:W-:Y:S01]  /*19e0*/  SEL R8, R8, R26, !P6 ;  /* 0x0000001a08087207 */ /* 0x000fe20007000000 */
[----:B------:R-:W-:Y:S01]  /*19f0*/  IMAD R37, R24, UR4, RZ ;  /* 0x0000000418257c24 */ /* 0x000fe2000f8e02ff */
[----:B------:R-:W-:Y:S01]  /*1a00*/  R2UR UR52, R23 ;  /* 0x00000000173472ca */ /* 0x000fe200000e0000 */
[----:B------:R-:W-:Y:S01]  /*1a10*/  IMAD R23, R10, UR4, RZ ;  /* 0x000000040a177c24 */ /* 0x000fe2000f8e02ff */
[-C--:B------:R-:W-:Y:S01]  /*1a20*/  IADD3 R26, P1, R11, R14.reuse, RZ ;  /* 0x0000000e0b1a7210 */ /* 0x080fe20007f3e0ff */
[----:B------:R-:W-:Y:S01]  /*1a30*/  IMAD R25, R25, UR4, RZ ;  /* 0x0000000419197c24 */ /* 0x000fe2000f8e02ff */
[-C--:B------:R-:W-:Y:S01]  /*1a40*/  IADD3 R10, P6, R9, R14.reuse, RZ ;  /* 0x0000000e090a7210 */ /* 0x080fe20007fde0ff */
[----:B------:R-:W-:Y:S01]  /*1a50*/  IMAD R8, R8, UR4, RZ ;  /* 0x0000000408087c24 */ /* 0x000fe2000f8e02ff */
[----:B------:R-:W-:Y:S01]  /*1a60*/  R2UR UR49, R26 ;  /* 0x000000001a3172ca */ /* 0x000fe200000e0000 */
[----:B------:R-:W-:Y:S01]  /*1a70*/  IMAD R48, R48, UR11, RZ ;  /* 0x0000000b30307c24 */ /* 0x000fe2000f8e02ff */
[----:B------:R-:W-:Y:S01]  /*1a80*/  R2UR UR51, R10 ;  /* 0x000000000a3372ca */ /* 0x000fe200000e0000 */
[----:B------:R-:W-:Y:S01]  /*1a90*/  IMAD R49, R49, UR11, RZ ;  /* 0x0000000b31317c24 */ /* 0x000fe2000f8e02ff */
[-C--:B------:R-:W-:Y:S01]  /*1aa0*/  IADD3 R27, P2, R23, R14.reuse, RZ ;  /* 0x0000000e171b7210 */ /* 0x080fe20007f5e0ff */
[----:B------:R-:W-:Y:S01]  /*1ab0*/  IMAD R50, R50, UR11, RZ ;  /* 0x0000000b32327c24 */ /* 0x000fe2000f8e02ff */
[----:B------:R-:W-:Y:S01]  /*1ac0*/  SHF.R.S32.HI R26, RZ, 0x1f, R23 ;  /* 0x0000001fff1a7819 */ /* 0x000fe20000011417 */
[----:B------:R-:W-:Y:S01]  /*1ad0*/  IMAD R51, R51, UR11, RZ ;  /* 0x0000000b33337c24 */ /* 0x000fe2000f8e02ff */
[-C--:B------:R-:W-:Y:S01]  /*1ae0*/  IADD3 R10, P4, R13, R14.reuse, RZ ;  /* 0x0000000e0d0a7210 */ /* 0x080fe20007f9e0ff */
[----:B------:R-:W-:Y:S01]  /*1af0*/  IMAD R52, R52, UR11, RZ ;  /* 0x0000000b34347c24 */ /* 0x000fe2000f8e02ff */
[----:B------:R-:W-:Y:S01]  /*1b00*/  SHF.R.S32.HI R28, RZ, 0x1f, R7 ;  /* 0x0000001fff1c7819 */ /* 0x000fe20000011407 */
[----:B------:R-:W-:Y:S01]  /*1b10*/  IMAD.X R26, R26, 0x1, R15, P2 ;  /* 0x000000011a1a7824 */ /* 0x000fe200010e060f */
[----:B------:R-:W-:Y:S01]  /*1b20*/  R2UR UR47, R10 ;  /* 0x000000000a2f72ca */ /* 0x000fe200000e0000 */
[----:B------:R-:W-:Y:S01]  /*1b30*/  IMAD R53, R53, UR11, RZ ;  /* 0x0000000b35357c24 */ /* 0x000fe2000f8e02ff */
[----:B------:R-:W-:Y:S01]  /*1b40*/  SHF.R.S32.HI R10, RZ, 0x1f, R9 ;  /* 0x0000001fff0a7819 */ /* 0x000fe20000011409 */
[--C-:B------:R-:W-:Y:S01]  /*1b50*/  IMAD.X R28, R28, 0x1, R15.reuse, P0 ;  /* 0x000000011c1c7824 */ /* 0x100fe200000e060f */
[-C--:B------:R-:W-:Y:S01]  /*1b60*/  IADD3 R7, P2, R33, R14.reuse, RZ ;  /* 0x0000000e21077210 */ /* 0x080fe20007f5e0ff */
[----:B------:R-:W-:Y:S01]  /*1b70*/  IMAD R54, R54, UR11, RZ ;  /* 0x0000000b36367c24 */ /* 0x000fe2000f8e02ff */
[----:B------:R-:W-:Y:S01]  /*1b80*/  R2UR UR50, R27 ;  /* 0x000000001b3272ca */ /* 0x000fe200000e0000 */
[----:B------:R-:W-:Y:S01]  /*1b90*/  IMAD.X R27, R10, 0x1, R15, P6 ;  /* 0x000000010a1b7824 */ /* 0x000fe200030e060f */
[----:B------:R-:W-:Y:S01]  /*1ba0*/  R2UR UR43, R7 ;  /* 0x00000000072b72ca */ /* 0x000fe200000e0000 */
[----:B------:R-:W-:Y:S01]  /*1bb0*/  IMAD R7, R20, UR4, RZ ;  /* 0x0000000414077c24 */ /* 0x000fe2000f8e02ff */
[-C--:B------:R-:W-:Y:S01]  /*1bc0*/  IADD3 R12, P5, R29, R14.reuse, RZ ;  /* 0x0000000e1d0c7210 */ /* 0x080fe20007fbe0ff */
[----:B------:R-:W-:Y:S01]  /*1bd0*/  IMAD R55, R55, UR11, RZ ;  /* 0x0000000b37377c24 */ /* 0x000fe2000f8e02ff */
[-C--:B------:R-:W-:Y:S01]  /*1be0*/  IADD3 R16, P3, R17, R14.reuse, RZ ;  /* 0x0000000e11107210 */ /* 0x080fe20007f7e0ff */
[----:B------:R-:W-:Y:S01]  /*1bf0*/  IMAD R56, R56, UR11, RZ ;  /* 0x0000000b38387c24 */ /* 0x000fe2000f8e02ff */
[----:B------:R-:W-:Y:S01]  /*1c00*/  SHF.R.S32.HI R10, RZ, 0x1f, R11 ;  /* 0x0000001fff0a7819 */ /* 0x000fe2000001140b */
[----:B------:R-:W-:Y:S01]  /*1c10*/  IMAD R57, R57, UR11, RZ ;  /* 0x0000000b39397c24 */ /* 0x000fe2000f8e02ff */
[----:B------:R-:W-:Y:S01]  /*1c20*/  SHF.R.S32.HI R20, RZ, 0x1f, R17 ;  /* 0x0000001fff147819 */ /* 0x000fe20000011411 */
[----:B------:R-:W-:Y:S01]  /*1c30*/  IMAD R58, R58, UR11, RZ ;  /* 0x0000000b3a3a7c24 */ /* 0x000fe2000f8e02ff */
[----:B------:R-:W-:Y:S01]  /*1c40*/  R2UR UR48, R12 ;  /* 0x000000000c3072ca */ /* 0x000fe200000e0000 */
[--C-:B------:R-:W-:Y:S01]  /*1c50*/  IMAD.X R23, R10, 0x1, R15.reuse, P1 ;  /* 0x000000010a177824 */ /* 0x100fe200008e060f */
[-C--:B------:R-:W-:Y:S01]  /*1c60*/  IADD3 R12, P0, R19, R14.reuse, RZ ;  /* 0x0000000e130c7210 */ /* 0x080fe20007f1e0ff */
[----:B------:R-:W-:Y:S01]  /*1c70*/  IMAD.X R20, R20, 0x1, R15, P3 ;  /* 0x0000000114147824 */ /* 0x000fe200018e060f */
[----:B------:R-:W-:Y:S01]  /*1c80*/  R2UR UR46, R16 ;  /* 0x00000000102e72ca */ /* 0x000fe200000e0000 */
[----:B------:R-:W-:Y:S01]  /*1c90*/  IMAD R59, R59, UR11, RZ ;  /* 0x0000000b3b3b7c24 */ /* 0x000fe2000f8e02ff */
[-C--:B------:R-:W-:Y:S01]  /*1ca0*/  IADD3 R10, P3, R37, R14.reuse, RZ ;  /* 0x0000000e250a7210 */ /* 0x080fe20007f7e0ff */
[----:B------:R-:W-:Y:S01]  /*1cb0*/  IMAD R60, R60, UR11, RZ ;  /* 0x0000000b3c3c7c24 */ /* 0x000fe2000f8e02ff */
[-C--:B------:R-:W-:Y:S01]  /*1cc0*/  IADD3 R16, P1, R7, R14.reuse, RZ ;  /* 0x0000000e07107210 */ /* 0x080fe20007f3e0ff */
[----:B------:R-:W-:Y:S01]  /*1cd0*/  IMAD R61, R61, UR11, RZ ;  /* 0x0000000b3d3d7c24 */ /* 0x000fe2000f8e02ff */
[-C--:B------:R-:W-:Y:S01]  /*1ce0*/  IADD3 R9, P6, R31, R14.reuse, RZ ;  /* 0x0000000e1f097210 */ /* 0x080fe20007fde0ff */
[----:B------:R-:W-:Y:S01]  /*1cf0*/  IMAD R62, R62, UR11, RZ ;  /* 0x0000000b3e3e7c24 */ /* 0x000fe2000f8e02ff */
[----:B------:R-:W-:Y:S01]  /*1d00*/  R2UR UR45, R12 ;  /* 0x000000000c2d72ca */ /* 0x000fe200000e0000 */
[----:B------:R-:W-:Y:S01]  /*1d10*/  IMAD R63, R63, UR11, RZ ;  /* 0x0000000b3f3f7c24 */ /* 0x000fe2000f8e02ff */
[----:B------:R-:W-:Y:S01]  /*1d20*/  SHF.R.S32.HI R12, RZ, 0x1f, R13 ;  /* 0x0000001fff0c7819 */ /* 0x000fe2000001140d */
[----:B------:R-:W-:Y:S01]  /*1d30*/  IMAD R64, R64, UR11, RZ ;  /* 0x0000000b40407c24 */ /* 0x000fe2000f8e02ff */
[----:B------:R-:W-:Y:S01]  /*1d40*/  R2UR UR39, R10 ;  /* 0x000000000a2772ca */ /* 0x000fe200000e0000 */
[----:B------:R-:W-:Y:S01]  /*1d50*/  IMAD R65, R65, UR11, RZ ;  /* 0x0000000b41417c24 */ /* 0x000fe2000f8e02ff */
[----:B------:R-:W-:Y:S01]  /*1d60*/  R2UR UR42, R16 ;  /* 0x00000000102a72ca */ /* 0x000fe200000e0000 */
[----:B------:R-:W-:Y:S01]  /*1d70*/  IMAD R66, R66, UR11, RZ ;  /* 0x0000000b42427c24 */ /* 0x000fe2000f8e02ff */
[----:B------:R-:W-:Y:S01]  /*1d80*/  SHF.R.S32.HI R10, RZ, 0x1f, R19 ;  /* 0x0000001fff0a7819 */ /* 0x000fe20000011413 */
[----:B------:R-:W-:Y:S01]  /*1d90*/  IMAD R67, R67, UR11, RZ ;  /* 0x0000000b43437c24 */ /* 0x000fe2000f8e02ff */
[----:B------:R-:W-:Y:S01]  /*1da0*/  SHF.R.S32.HI R16, RZ, 0x1f, R31 ;  /* 0x0000001fff107819 */ /* 0x000fe2000001141f */
[----:B------:R-:W-:Y:S01]  /*1db0*/  IMAD R68, R68, UR11, RZ ;  /* 0x0000000b44447c24 */ /* 0x000fe2000f8e02ff */
[----:B------:R-:W-:Y:S01]  /*1dc0*/  R2UR UR44, R9 ;  /* 0x00000000092c72ca */ /* 0x000fe200000e0000 */
[----:B------:R-:W-:Y:S01]  /*1dd0*/  IMAD R9, R21, UR4, RZ ;  /* 0x0000000415097c24 */ /* 0x000fe2000f8e02ff */
[----:B------:R-:W-:Y:S01]  /*1de0*/  SHF.R.S32.HI R22, RZ, 0x1f, R29 ;  /* 0x0000001fff167819 */ /* 0x000fe2000001141d */
[--C-:B------:R-:W-:Y:S01]  /*1df0*/  IMAD.X R21, R12, 0x1, R15.reuse, P4 ;  /* 0x000000010c157824 */ /* 0x100fe200020e060f */
[-C--:B------:R-:W-:Y:S01]  /*1e00*/  IADD3 R11, P4, R35, R14.reuse, RZ ;  /* 0x0000000e230b7210 */ /* 0x080fe20007f9e0ff */
[----:B------:R-:W-:Y:S01]  /*1e10*/  IMAD.X R19, R10, 0x1, R15, P0 ;  /* 0x000000010a137824 */ /* 0x000fe200000e060f */
[----:B------:R-:W-:Y:S01]  /*1e20*/  SHF.R.S32.HI R18, RZ, 0x1f, R7 ;  /* 0x0000001fff127819 */ /* 0x000fe20000011407 */
[----:B------:R-:W-:Y:S01]  /*1e30*/  ULDC UR4, c[0x0][0x234] ;  /* 0x00008d0000047ab9 */ /* 0x000fe20000000800 */
[----:B------:R-:W-:Y:S01]  /*1e40*/  SHF.R.S32.HI R34, RZ, 0x1f, R25 ;  /* 0x0000001fff227819 */ /* 0x000fe20000011419 */
[--C-:B------:R-:W-:Y:S01]  /*1e50*/  IMAD.X R16, R16, 0x1, R15.reuse, P6 ;  /* 0x0000000110107824 */ /* 0x100fe200030e060f */
[-C--:B------:R-:W-:Y:S01]  /*1e60*/  IADD3 R17, P0, R25, R14.reuse, RZ ;  /* 0x0000000e19117210 */ /* 0x080fe20007f1e0ff */
[----:B------:R-:W-:Y:S01]  /*1e70*/  IMAD R6, R6, UR4, RZ ;  /* 0x0000000406067c24 */ /* 0x000fe2000f8e02ff */
[----:B------:R-:W-:Y:S01]  /*1e80*/  R2UR UR40, R11 ;  /* 0x000000000b2872ca */ /* 0x000fe200000e0000 */
[--C-:B------:R-:W-:Y:S01]  /*1e90*/  IMAD.X R22, R22, 0x1, R15.reuse, P5 ;  /* 0x0000000116167824 */ /* 0x100fe200028e060f */
[-C--:B------:R-:W-:Y:S01]  /*1ea0*/  IADD3 R13, P5, R9, R14.reuse, RZ ;  /* 0x0000000e090d7210 */ /* 0x080fe20007fbe0ff */
[----:B------:R-:W-:Y:S01]  /*1eb0*/  IMAD.X R11, R18, 0x1, R15, P1 ;  /* 0x00000001120b7824 */ /* 0x000fe200008e060f */
[----:B------:R-:W-:Y:S01]  /*1ec0*/  SHF.R.S32.HI R12, RZ, 0x1f, R33 ;  /* 0x0000001fff0c7819 */ /* 0x000fe20000011421 */
[----:B------:R-:W-:Y:S01]  /*1ed0*/  ULDC.64 UR4, c[0x0][0x210] ;  /* 0x0000840000047ab9 */ /* 0x000fe20000000a00 */
[----:B------:R-:W-:Y:S01]  /*1ee0*/  SHF.R.S32.HI R24, RZ, 0x1f, R9 ;  /* 0x0000001fff187819 */ /* 0x000fe20000011409 */
[--C-:B------:R-:W-:Y:S01]  /*1ef0*/  IMAD.X R18, R34, 0x1, R15.reuse, P0 ;  /* 0x0000000122127824 */ /* 0x100fe200000e060f */
[----:B------:R-:W-:Y:S01]  /*1f00*/  R2UR UR30, R16 ;  /* 0x00000000101e72ca */ /* 0x000fe200000e0000 */
[--C-:B------:R-:W-:Y:S01]  /*1f10*/  IMAD.X R12, R12, 0x1, R15.reuse, P2 ;  /* 0x000000010c0c7824 */ /* 0x100fe200010e060f */
[----:B------:R-:W-:Y:S01]  /*1f20*/  IADD3 R16, P0, R6, UR4, RZ ;  /* 0x0000000406107c10 */ /* 0x000fe2000ff1e0ff */
[----:B------:R-:W-:Y:S01]  /*1f30*/  IMAD.X R10, R24, 0x1, R15, P5 ;  /* 0x00000001180a7824 */ /* 0x000fe200028e060f */
[----:B------:R-:W-:Y:S01]  /*1f40*/  SHF.R.S32.HI R30, RZ, 0x1f, R35 ;  /* 0x0000001fff1e7819 */ /* 0x000fe20000011423 */
[----:B------:R-:W-:Y:S01]  /*1f50*/  UMOV UR4, URZ ;  /* 0x0000003f00047c82 */ /* 0x000fe20008000000 */
[----:B------:R-:W-:Y:S01]  /*1f60*/  SHF.R.S32.HI R32, RZ, 0x1f, R37 ;  /* 0x0000001fff207819 */ /* 0x000fe20000011425 */
[----:B------:R-:W-:Y:S01]  /*1f70*/  UIADD3.X UR9, UR4, 0x40000040, URZ, UP0, !UPT ;  /* 0x4000004004097890 */ /* 0x000fe200087fe43f */
[----:B------:R-:W-:Y:S01]  /*1f80*/  R2UR UR41, R13 ;  /* 0x000000000d2972ca */ /* 0x000fe200000e0000 */
[--C-:B------:R-:W-:Y:S01]  /*1f90*/  IMAD.X R9, R30, 0x1, R15.reuse, P4 ;  /* 0x000000011e097824 */ /* 0x100fe200020e060f */
[----:B------:R-:W-:Y:S01]  /*1fa0*/  IADD3 R13, P6, R8, R14, RZ ;  /* 0x0000000e080d7210 */ /* 0x000fe20007fde0ff */
[----:B------:R-:W-:Y:S01]  /*1fb0*/  IMAD.X R7, R32, 0x1, R15, P3 ;  /* 0x0000000120077824 */ /* 0x000fe200018e060f */
[----:B------:R-:W-:Y:S01]  /*1fc0*/  LEA.HI.X.SX32 R14, R6, UR5, 0x1, P0 ;  /* 0x00000005060e7c11 */ /* 0x000fe200080f0eff */
[----:B------:R-:W-:Y:S01]  /*1fd0*/  UMOV UR5, URZ ;  /* 0x0000003f00057c82 */ /* 0x000fe20008000000 */
[----:B------:R-:W-:Y:S01]  /*1fe0*/  R2UR UR35, R23 ;  /* 0x00000000172372ca */ /* 0x000fe200000e0000 */
[----:B------:R-:W-:Y:S01]  /*1ff0*/  UIADD3.X UR19, UR5, 0x40000040, URZ, UP1, !UPT ;  /* 0x4000004005137890 */ /* 0x000fe20008ffe43f */
[----:B------:R-:W-:-:S02]  /*2000*/  R2UR UR34, R22 ;  /* 0x00000000162272ca */ /* 0x000fc400000e0000 */
[----:B------:R-:W-:Y:S02]  /*2010*/  CS2R R24, SRZ ;  /* 0x0000000000187805 */ /* 0x000fe4000001ff00 */
[----:B------:R-:W-:Y:S02]  /*2020*/  R2UR UR33, R21 ;  /* 0x00000000152172ca */ /* 0x000fe400000e0000 */
[----:B------:R-:W-:Y:S02]  /*2030*/  CS2R R30, SRZ ;  /* 0x00000000001e7805 */ /* 0x000fe4000001ff00 */
[----:B------:R-:W-:Y:S01]  /*2040*/  R2UR UR32, R20 ;  /* 0x00000000142072ca */ /* 0x000fe200000e0000 */
[----:B------:R-:W-:Y:S01]  /*2050*/  IMAD R69, R69, UR11, RZ ;  /* 0x0000000b45457c24 */ /* 0x000fe2000f8e02ff */
        /* <DEDUP_REMOVED lines=8> */
[----:B------:R-:W-:Y:S01]  /*20e0*/  LOP3.LUT R19, R82, 0x2, RZ, 0xfc, !PT ;  /* 0x0000000252137812 */ /* 0x000fe200078efcff */
[----:B------:R-:W-:Y:S01]  /*20f0*/  IMAD R74, R74, UR11, RZ ;  /* 0x0000000b4a4a7c24 */ /* 0x000fe2000f8e02ff */
[C---:B------:R-:W-:Y:S01]  /*2100*/  LOP3.LUT R20, R82.reuse, 0x4, RZ, 0xfc, !PT ;  /* 0x0000000452147812 */ /* 0x040fe200078efcff */
[----:B------:R-:W-:Y:S01]  /*2110*/  IMAD R75, R75, UR11, RZ ;  /* 0x0000000b4b4b7c24 */ /* 0x000fe2000f8e02ff */
[C---:B------:R-:W-:Y:S01]  /*2120*/  LOP3.LUT R21, R82.reuse, 0x6, RZ, 0xfc, !PT ;  /* 0x0000000652157812 */ /* 0x040fe200078efcff */
[----:B------:R-:W-:Y:S01]  /*2130*/  IMAD R19, R19, UR11, RZ ;  /* 0x0000000b13137c24 */ /* 0x000fe2000f8e02ff */
[----:B------:R-:W-:Y:S01]  /*2140*/  LOP3.LUT R22, R82, 0x8, RZ, 0xfc, !PT ;  /* 0x0000000852167812 */ /* 0x000fe200078efcff */
        /* <DEDUP_REMOVED lines=19> */
[C---:B------:R-:W-:Y:S01]  /*2280*/  LEA.HI R12, R0.reuse, 0x2e, RZ, 0x1a ;  /* 0x0000002e000c7811 */ /* 0x040fe200078fd0ff */
[----:B------:R-:W-:Y:S01]  /*2290*/  IMAD R39, R39, UR11, RZ ;  /* 0x0000000b27277c24 */ /* 0x000fe2000f8e02ff */
[----:B------:R-:W-:Y:S01]  /*22a0*/  LEA.HI R11, R0, 0x1e, RZ, 0x1a ;  /* 0x0000001e000b7811 */ /* 0x000fe200078fd0ff */
[----:B------:R-:W-:Y:S01]  /*22b0*/  IMAD R40, R40, UR11, RZ ;  /* 0x0000000b28287c24 */ /* 0x000fe2000f8e02ff */
[----:B------:R-:W-:Y:S01]  /*22c0*/  LEA.HI R10, R0, 0xe, RZ, 0x1a ;  /* 0x0000000e000a7811 */ /* 0x000fe200078fd0ff */
[----:B------:R-:W-:Y:S01]  /*22d0*/  IMAD R76, R76, UR11, RZ ;  /* 0x0000000b4c4c7c24 */ /* 0x000fe2000f8e02ff */
[----:B------:R-:W-:Y:S01]  /*22e0*/  LOP3.LUT R5, R5, R82, RZ, 0xfc, !PT ;  /* 0x0000005205057212 */ /* 0x000fe200078efcff */
[----:B------:R-:W-:Y:S01]  /*22f0*/  IMAD R77, R77, UR11, RZ ;  /* 0x0000000b4d4d7c24 */ /* 0x000fe2000f8e02ff */
[----:B------:R-:W-:Y:S01]  /*2300*/  LEA.HI.X.SX32 R15, R8, R15, 0x1, P6 ;  /* 0x0000000f080f7211 */ /* 0x000fe200030f0eff */
[----:B------:R-:W-:Y:S01]  /*2310*/  IMAD R78, R78, UR11, RZ ;  /* 0x0000000b4e4e7c24 */ /* 0x000fe2000f8e02ff */
[----:B------:R-:W-:Y:S01]  /*2320*/  R2UR UR26, R9 ;  /* 0x00000000091a72ca */ /* 0x000fe200000e0000 */
[----:B------:R-:W-:Y:S01]  /*2330*/  IMAD R79, R79, UR11, RZ ;  /* 0x0000000b4f4f7c24 */ /* 0x000fe2000f8e02ff */
[----:B------:R-:W-:Y:S01]  /*2340*/  R2UR UR53, R7 ;  /* 0x00000000073572ca */ /* 0x000fe200000e0000 */
[----:B------:R-:W-:Y:S01]  /*2350*/  IMAD R80, R80, UR11, RZ ;  /* 0x0000000b50507c24 */ /* 0x000fe2000f8e02ff */
[----:B------:R-:W-:-:S02]  /*2360*/  R2UR UR38, R28 ;  /* 0x000000001c2672ca */ /* 0x000fc400000e0000 */
[----:B------:R-:W-:Y:S02]  /*2370*/  CS2R R28, SRZ ;  /* 0x00000000001c7805 */ /* 0x000fe4000001ff00 */
[----:B------:R-:W-:Y:S01]  /*2380*/  R2UR UR37, R27 ;  /* 0x000000001b2572ca */ /* 0x000fe200000e0000 */
[----:B------:R-:W-:Y:S01]  /*2390*/  IMAD R81, R81, UR11, RZ ;  /* 0x0000000b51517c24 */ /* 0x000fe2000f8e02ff */
[----:B------:R-:W-:Y:S02]  /*23a0*/  R2UR UR36, R26 ;  /* 0x000000001a2472ca */ /* 0x000fe400000e0000 */
[----:B------:R-:W-:Y:S02]  /*23b0*/  CS2R R26, SRZ ;  /* 0x00000000001a7805 */ /* 0x000fe4000001ff00 */
[C---:B------:R-:W-:Y:S01]  /*23c0*/  LOP3.LUT R9, R5.reuse, 0x30, RZ, 0x3c, !PT ;  /* 0x0000003005097812 */ /* 0x040fe200078e3cff */
[----:B------:R-:W-:Y:S01]  /*23d0*/  IMAD R82, R82, UR11, RZ ;  /* 0x0000000b52527c24 */ /* 0x000fe2000f8e02ff */
[C---:B------:R-:W-:Y:S01]  /*23e0*/  LOP3.LUT R8, R5.reuse, 0x40, RZ, 0x3c, !PT ;  /* 0x0000004005087812 */ /* 0x040fe200078e3cff */
[----:B------:R-:W-:Y:S01]  /*23f0*/  IMAD R84, R84, UR11, RZ ;  /* 0x0000000b54547c24 */ /* 0x000fe2000f8e02ff */
[----:B------:R-:W-:Y:S01]  /*2400*/  LOP3.LUT R7, R5, 0x50, RZ, 0x3c, !PT ;  /* 0x0000005005077812 */ /* 0x000fe200078e3cff */
[----:B------:R-:W-:Y:S01]  /*2410*/  IMAD R85, R85, UR11, RZ ;  /* 0x0000000b55557c24 */ /* 0x000fe2000f8e02ff */
[----:B------:R-:W-:Y:S01]  /*2420*/  LOP3.LUT R6, R5, 0x60, RZ, 0x3c, !PT ;  /* 0x0000006005067812 */ /* 0x000fe200078e3cff */
[----:B------:R-:W-:Y:S01]  /*2430*/  IMAD R88, R88, UR11, RZ ;  /* 0x0000000b58587c24 */ /* 0x000fe2000f8e02ff */
[----:B------:R-:W-:Y:S01]  /*2440*/  UMOV UR4, UR6 ;  /* 0x0000000600047c82 */ /* 0x000fe20008000000 */
[----:B------:R-:W-:Y:S01]  /*2450*/  IMAD R89, R89, UR11, RZ ;  /* 0x0000000b59597c24 */ /* 0x000fe2000f8e02ff */
[----:B------:R-:W-:Y:S01]  /*2460*/  LOP3.LUT R5, R5, 0x70, RZ, 0x3c, !PT ;  /* 0x0000007005057812 */ /* 0x000fe200078e3cff */
[----:B------:R-:W-:Y:S01]  /*2470*/  IMAD R90, R90, UR11, RZ ;  /* 0x0000000b5a5a7c24 */ /* 0x000fe2000f8e02ff */
[----:B------:R-:W-:Y:S01]  /*2480*/  UMOV UR5, UR9 ;  /* 0x0000000900057c82 */ /* 0x000fe20008000000 */
[----:B------:R-:W-:Y:S01]  /*2490*/  IMAD R12, R12, UR11, RZ ;  /* 0x0000000b0c0c7c24 */ /* 0x000fe2000f8e02ff */
[----:B------:R-:W-:Y:S01]  /*24a0*/  UMOV UR6, UR18 ;  /* 0x0000001200067c82 */ /* 0x000fe20008000000 */
[----:B------:R-:W-:Y:S01]  /*24b0*/  IMAD R11, R11, UR11, RZ ;  /* 0x0000000b0b0b7c24 */ /* 0x000fe2000f8e02ff */
[----:B------:R-:W-:Y:S01]  /*24c0*/  UMOV UR7, UR19 ;  /* 0x0000001300077c82 */ /* 0x000fe20008000000 */
[----:B------:R-:W-:Y:S01]  /*24d0*/  IMAD R10, R10, UR11, RZ ;  /* 0x0000000b0a0a7c24 */ /* 0x000fe2000f8e02ff */
[----:B------:R-:W-:-:S02]  /*24e0*/  UIADD3.64 UR16, UR4, 0x2, URZ ;  /* 0x0000000204107897 */ /* 0x000fc4000fffe03f */
[----:B------:R-:W-:Y:S02]  /*24f0*/  UIADD3.64 UR20, UR4, 0x4, URZ ;  /* 0x0000000404147897 */ /* 0x000fe4000fffe03f */
[----:B------:R-:W-:Y:S02]  /*2500*/  UIADD3.64 UR18, UR6, 0x2, URZ ;  /* 0x0000000206127897 */ /* 0x000fe4000fffe03f */
[----:B------:R-:W-:-:S12]  /*2510*/  UIADD3.64 UR22, UR6, 0x4, URZ ;  /* 0x0000000406167897 */ /* 0x000fd8000fffe03f */
.L_x_2:
[C---:B------:R-:W-:Y:S02]  /*2520*/  LEA.HI R86, R0.reuse, 0xe, RZ, 0x1a ;  /* 0x0000000e00567811 */ /* 0x040fe400078fd0ff */
[----:B------:R-:W-:Y:S02]  /*2530*/  LEA.HI R87, R0, 0x1e, RZ, 0x1a ;  /* 0x0000001e00577811 */ /* 0x000fe400078fd0ff */
[----:B------:R-:W-:Y:S02]  /*2540*/  ISETP.GE.AND P5, PT, R86, UR15, PT ;  /* 0x0000000f56007c0c */ /* 0x000fe4000bfa6270 */
[----:B------:R-:W-:Y:S02]  /*2550*/  LEA.HI R86, R0, 0x3e, RZ, 0x1a ;  /* 0x0000003e00567811 */ /* 0x000fe400078fd0ff */
[----:B------:R-:W-:Y:S02]  /*2560*/  IADD3 R94, P1, R10, R16, RZ ;  /* 0x000000100a5e7210 */ /* 0x000fe40007f3e0ff */
[----:B------:R-:W-:-:S02]  /*2570*/  LEA.HI R91, R0, 0x2e, RZ, 0x1a ;  /* 0x0000002e005b7811 */ /* 0x000fc400078fd0ff */
[----:B------:R-:W-:Y:S02]  /*2580*/  ISETP.GE.AND P4, PT, R87, UR15, PT ;  /* 0x0000000f57007c0c */ /* 0x000fe4000bf86270 */
[----:B------:R-:W-:Y:S02]  /*2590*/  PRMT R154, RZ, 0x7610, R154 ;  /* 0x00007610ff9a7816 */ /* 0x000fe4000000009a */
[----:B------:R-:W-:Y:S02]  /*25a0*/  ISETP.GE.AND P3, PT, R86, UR15, PT ;  /* 0x0000000f56007c0c */ /* 0x000fe4000bf66270 */
[----:B------:R-:W-:Y:S02]  /*25b0*/  LEA.HI R87, R0, 0x5e, RZ, 0x1a ;  /* 0x0000005e00577811 */ /* 0x000fe400078fd0ff */
[----:B------:R-:W-:Y:S02]  /*25c0*/  LEA.HI.X.SX32 R95, R10, R14, 0x1, P1 ;  /* 0x0000000e0a5f7211 */ /* 0x000fe400008f0eff */
[----:B------:R-:W-:-:S02]  /*25d0*/  LEA.HI R86, R0, 0x4e, RZ, 0x1a ;  /* 0x0000004e00567811 */ /* 0x000fc400078fd0ff */
[----:B------:R-:W-:Y:S01]  /*25e0*/  ISETP.GE.AND P0, PT, R91, UR15, PT ;  /* 0x0000000f5b007c0c */ /* 0x000fe2000bf06270 */
[----:B------:R-:W2:Y:S01]  /*25f0*/  @!P5 LDG.E.U8 R154, desc[UR24][R94.64] ;  /* 0x000000185e9ad981 */ /* 0x000ea2000c1e1100 */
[----:B------:R-:W-:Y:S02]  /*2600*/  ISETP.GE.AND P2, PT, R87, UR15, PT ;  /* 0x0000000f57007c0c */ /* 0x000fe4000bf46270 */
[-C--:B------:R-:W-:Y:S02]  /*2610*/  IADD3 R92, P6, R11, R16.reuse, RZ ;  /* 0x000000100b5c7210 */ /* 0x080fe40007fde0ff */
[----:B------:R-:W-:Y:S02]  /*2620*/  ISETP.GE.AND P1, PT, R86, UR15, PT ;  /* 0x0000000f56007c0c */ /* 0x000fe4000bf26270 */
[----:B------:R-:W-:Y:S02]  /*2630*/  LEA.HI R87, R0, 0x6e, RZ, 0x1a ;  /* 0x0000006e00577811 */ /* 0x000fe400078fd0ff */
[----:B------:R-:W-:-:S02]  /*2640*/  IADD3 R86, P5, R12, R16, RZ ;  /* 0x000000100c567210 */ /* 0x000fc40007fbe0ff */
[-C--:B------:R-:W-:Y:S02]  /*2650*/  LEA.HI.X.SX32 R93, R11, R14.reuse, 0x1, P6 ;  /* 0x0000000e0b5d7211 */ /* 0x080fe400030f0eff */
[----:B------:R-:W-:Y:S02]  /*2660*/  PRMT R153, RZ, 0x7610, R153 ;  /* 0x00007610ff997816 */ /* 0x000fe40000000099 */
[----:B------:R-:W-:Y:S02]  /*2670*/  ISETP.GE.AND P6, PT, R87, UR15, PT ;  /* 0x0000000f57007c0c */ /* 0x000fe4000bfc6270 */
[----:B------:R-:W-:Y:S02]  /*2680*/  PRMT R144, RZ, 0x7610, R144 ;  /* 0x00007610ff907816 */ /* 0x000fe40000000090 */
[----:B------:R-:W-:Y:S01]  /*2690*/  LEA.HI.X.SX32 R87, R12, R14, 0x1, P5 ;  /* 0x0000000e0c577211 */ /* 0x000fe200028f0eff */
[----:B------:R0:W3:Y:S04]  /*26a0*/  @!P4 LDG.E.U8 R153, desc[UR24][R92.64] ;  /* 0x000000185c99c981 */ /* 0x0000e8000c1e1100 */
[----:B------:R1:W4:Y:S01]  /*26b0*/  @!P0 LDG.E.U8 R144, desc[UR24][R86.64] ;  /* 0x0000001856908981 */ /* 0x000322000c1e1100 */
[----:B------:R-:W-:-:S02]  /*26c0*/  PRMT R136, RZ, 0x7610, R136 ;  /* 0x00007610ff887816 */ /* 0x000fc40000000088 */
[----:B------:R-:W-:Y:S02]  /*26d0*/  PRMT R128, RZ, 0x7610, R128 ;  /* 0x00007610ff807816 */ /* 0x000fe40000000080 */
[CC--:B0-----:R-:W-:Y:S02]  /*26e0*/  IADD3 R92, P5, R90.reuse, R16.reuse, RZ ;  /* 0x000000105a5c7210 */ /* 0x0c1fe40007fbe0ff */
[C---:B-1----:R-:W-:Y:S02]  /*26f0*/  IADD3 R86, P4, R89.reuse, R16, RZ ;  /* 0x0000001059567210 */ /* 0x042fe40007f9e0ff */
[-C--:B------:R-:W-:Y:S02]  /*2700*/  LEA.HI.X.SX32 R93, R90, R14.reuse, 0x1, P5 ;  /* 0x0000000e5a5d7211 */ /* 0x080fe400028f0eff */
[----:B------:R-:W-:Y:S02]  /*2710*/  LEA.HI.X.SX32 R87, R89, R14, 0x1, P4 ;  /* 0x0000000e59577211 */ /* 0x000fe400020f0eff */
[----:B------:R-:W-:Y:S01]  /*2720*/  LEA.HI R91, R0, 0x7e, RZ, 0x1a ;  /* 0x0000007e005b7811 */ /* 0x000fe200078fd0ff */
[----:B------:R0:W5:Y:S01]  /*2730*/  @!P3 LDG.E.U8 R136, desc[UR24][R92.64] ;  /* 0x000000185c88b981 */ /* 0x000162000c1e1100 */
[----:B------:R-:W-:-:S03]  /*2740*/  IADD3 R94, P3, R88, R16, RZ ;  /* 0x00000010585e7210 */ /* 0x000fc60007f7e0ff */
[----:B------:R1:W5:Y:S01]  /*2750*/  @!P1 LDG.E.U8 R128, desc[UR24][R86.64] ;  /* 0x0000001856809981 */ /* 0x000362000c1e1100 */
[----:B------:R-:W-:Y:S02]  /*2760*/  ISETP.GE.AND P0, PT, R91, UR15, PT ;  /* 0x0000000f5b007c0c */ /* 0x000fe4000bf06270 */
[----:B------:R-:W-:Y:S02]  /*2770*/  PRMT R112, RZ, 0x7610, R112 ;  /* 0x00007610ff707816 */ /* 0x000fe40000000070 */
[C---:B0-----:R-:W-:Y:S02]  /*2780*/  IADD3 R92, P1, R85.reuse, R16, RZ ;  /* 0x00000010555c7210 */ /* 0x041fe40007f3e0ff */
[----:B------:R-:W-:Y:S02]  /*2790*/  SHF.R.U32.HI R91, RZ, 0x6, R0 ;  /* 0x00000006ff5b7819 */ /* 0x000fe40000011600 */
[-C--:B------:R-:W-:Y:S02]  /*27a0*/  LEA.HI.X.SX32 R93, R85, R14.reuse, 0x1, P1 ;  /* 0x0000000e555d7211 */ /* 0x080fe400008f0eff */
[----:B------:R-:W-:-:S02]  /*27b0*/  LEA.HI.X.SX32 R95, R88, R14, 0x1, P3 ;  /* 0x0000000e585f7211 */ /* 0x000fc400018f0eff */
[C---:B-1----:R-:W-:Y:S01]  /*27c0*/  IADD3 R86, P3, R84.reuse, R16, RZ ;  /* 0x0000001054567210 */ /* 0x042fe20007f7e0ff */
[----:B------:R0:W5:Y:S01]  /*27d0*/  @!P6 LDG.E.U8 R112, desc[UR24][R92.64] ;  /* 0x000000185c70e981 */ /* 0x000162000c1e1100 */
[----:B------:R-:W-:Y:S02]  /*27e0*/  SGXT.U32 R91, R91, 0x1 ;  /* 0x000000015b5b781a */ /* 0x000fe40000000000 */
[----:B------:R-:W-:Y:S02]  /*27f0*/  LEA.HI.X.SX32 R87, R84, R14, 0x1, P3 ;  /* 0x0000000e54577211 */ /* 0x000fe400018f0eff */
[----:B------:R-:W-:Y:S02]  /*2800*/  PRMT R120, RZ, 0x7610, R120 ;  /* 0x00007610ff787816 */ /* 0x000fe40000000078 */
[----:B------:R-:W-:Y:S02]  /*2810*/  ISETP.GE.AND P1, PT, R91, UR15, PT ;  /* 0x0000000f5b007c0c */ /* 0x000fe4000bf26270 */
[----:B0-----:R-:W-:-:S02]  /*2820*/  PRMT R92, RZ, 0x7610, R92 ;  /* 0x00007610ff5c7816 */ /* 0x001fc4000000005c */
[----:B------:R0:W5:Y:S01]  /*2830*/  @!P2 LDG.E.U8 R120, desc[UR24][R94.64] ;  /* 0x000000185e78a981 */ /* 0x000162000c1e1100 */
[----:B------:R-:W-:-:S03]  /*2840*/  LOP3.LUT R96, R91, 0x2, RZ, 0xfc, !PT ;  /* 0x000000025b607812 */ /* 0x000fc600078efcff */
[----:B------:R1:W5:Y:S01]  /*2850*/  @!P0 LDG.E.U8 R92, desc[UR24][R86.64] ;  /* 0x00000018565c8981 */ /* 0x000362000c1e1100 */
[C---:B------:R-:W-:Y:S02]  /*2860*/  LOP3.LUT R97, R91.reuse, 0x4, RZ, 0xfc, !PT ;  /* 0x000000045b617812 */ /* 0x040fe400078efcff */
[----:B------:R-:W-:Y:S02]  /*2870*/  ISETP.GE.AND P3, PT, R96, UR15, PT ;  /* 0x0000000f60007c0c */ /* 0x000fe4000bf66270 */
[----:B0-----:R-:W-:Y:S02]  /*2880*/  LOP3.LUT R94, R91, 0x6, RZ, 0xfc, !PT ;  /* 0x000000065b5e7812 */ /* 0x001fe400078efcff */
[----:B------:R-:W-:Y:S02]  /*2890*/  PRMT R100, RZ, 0x7610, R100 ;  /* 0x00007610ff647816 */ /* 0x000fe40000000064 */
[----:B-1----:R-:W-:Y:S02]  /*28a0*/  IADD3 R86, P0, R82, R16, RZ ;  /* 0x0000001052567210 */ /* 0x002fe40007f1e0ff */
[----:B------:R-:W-:-:S02]  /*28b0*/  ISETP.GE.AND P2, PT, R97, UR15, PT ;  /* 0x0000000f61007c0c */ /* 0x000fc4000bf46270 */
[----:B------:R-:W-:Y:S02]  /*28c0*/  LEA.HI.X.SX32 R87, R82, R14, 0x1, P0 ;  /* 0x0000000e52577211 */ /* 0x000fe400000f0eff */
[----:B------:R-:W-:Y:S02]  /*28d0*/  LOP3.LUT R95, R91, 0x8, RZ, 0xfc, !PT ;  /* 0x000000085b5f7812 */ /* 0x000fe400078efcff */
[----:B------:R-:W-:Y:S01]  /*28e0*/  ISETP.GE.AND P4, PT, R94, UR15, PT ;  /* 0x0000000f5e007c0c */ /* 0x000fe2000bf86270 */
[----:B------:R0:W2:Y:S01]  /*28f0*/  @!P1 LDG.E.U8 R100, desc[UR24][R86.64] ;  /* 0x0000001856649981 */ /* 0x0000a2000c1e1100 */
[----:B------:R-:W-:Y:S02]  /*2900*/  IADD3 R94, P0, R19, R16, RZ ;  /* 0x00000010135e7210 */ /* 0x000fe40007f1e0ff */
[----:B------:R-:W-:Y:S02]  /*2910*/  ISETP.GE.AND P5, PT, R95, UR15, PT ;  /* 0x0000000f5f007c0c */ /* 0x000fe4000bfa6270 */
[----:B------:R-:W-:-:S02]  /*2920*/  PRMT R99, RZ, 0x7610, R99 ;  /* 0x00007610ff637816 */ /* 0x000fc40000000063 */
[----:B------:R-:W-:Y:S02]  /*2930*/  LEA.HI.X.SX32 R95, R19, R14, 0x1, P0 ;  /* 0x0000000e135f7211 */ /* 0x000fe400000f0eff */
[C---:B0-----:R-:W-:Y:S02]  /*2940*/  IADD3 R86, P1, R20.reuse, R16, RZ ;  /* 0x0000001014567210 */ /* 0x041fe40007f3e0ff */
[C---:B------:R-:W-:Y:S01]  /*2950*/  LOP3.LUT R93, R91.reuse, 0xa, RZ, 0xfc, !PT ;  /* 0x0000000a5b5d7812 */ /* 0x040fe200078efcff */
[----:B------:R0:W3:Y:S01]  /*2960*/  @!P3 LDG.E.U8 R99, desc[UR24][R94.64] ;  /* 0x000000185e63b981 */ /* 0x0000e2000c1e1100 */
[----:B------:R-:W-:Y:S02]  /*2970*/  PRMT R98, RZ, 0x7610, R98 ;  /* 0x00007610ff627816 */ /* 0x000fe40000000062 */
[----:B------:R-:W-:Y:S02]  /*2980*/  LEA.HI.X.SX32 R87, R20, R14, 0x1, P1 ;  /* 0x0000000e14577211 */ /* 0x000fe400008f0eff */
[----:B------:R-:W-:-:S02]  /*2990*/  LOP3.LUT R96, R91, 0xc, RZ, 0xfc, !PT ;  /* 0x0000000c5b607812 */ /* 0x000fc400078efcff */
[----:B------:R-:W-:Y:S01]  /*29a0*/  ISETP.GE.AND P0, PT, R93, UR15, PT ;  /* 0x0000000f5d007c0c */ /* 0x000fe2000bf06270 */
[----:B------:R1:W4:Y:S01]  /*29b0*/  @!P2 LDG.E.U8 R98, desc[UR24][R86.64] ;  /* 0x000000185662a981 */ /* 0x000322000c1e1100 */
[----:B------:R-:W-:Y:S02]  /*29c0*/  LOP3.LUT R93, R91, 0x10, RZ, 0xfc, !PT ;  /* 0x000000105b5d7812 */ /* 0x000fe400078efcff */
[C---:B0-----:R-:W-:Y:S02]  /*29d0*/  IADD3 R94, P6, R21.reuse, R16, RZ ;  /* 0x00000010155e7210 */ /* 0x041fe40007fde0ff */
[----:B------:R-:W-:Y:S02]  /*29e0*/  ISETP.GE.AND P1, PT, R96, UR15, PT ;  /* 0x0000000f60007c0c */ /* 0x000fe4000bf26270 */
[----:B------:R-:W-:Y:S02]  /*29f0*/  PRMT R96, RZ, 0x7610, R96 ;  /* 0x00007610ff607816 */ /* 0x000fe40000000060 */
[----:B------:R-:W-:-:S02]  /*2a00*/  LEA.HI.X.SX32 R95, R21, R14, 0x1, P6 ;  /* 0x0000000e155f7211 */ /* 0x000fc400030f0eff */
[C---:B-1----:R-:W-:Y:S02]  /*2a10*/  IADD3 R86, P3, R22.reuse, R16, RZ ;  /* 0x0000001016567210 */ /* 0x042fe40007f7e0ff */
[----:B------:R-:W-:Y:S01]  /*2a20*/  ISETP.GE.AND P2, PT, R93, UR15, PT ;  /* 0x0000000f5d007c0c */ /* 0x000fe2000bf46270 */
[----:B------:R0:W5:Y:S01]  /*2a30*/  @!P4 LDG.E.U8 R96, desc[UR24][R94.64] ;  /* 0x000000185e60c981 */ /* 0x000162000c1e1100 */
[----:B------:R-:W-:Y:S02]  /*2a40*/  PRMT R93, RZ, 0x7610, R93 ;  /* 0x00007610ff5d7816 */ /* 0x000fe4000000005d */
[----:B------:R-:W-:Y:S02]  /*2a50*/  LEA.HI.X.SX32 R87, R22, R14, 0x1, P3 ;  /* 0x0000000e16577211 */ /* 0x000fe400018f0eff */
[----:B------:R-:W-:-:S03]  /*2a60*/  IADD3 R104, P4, R23, R16, RZ ;  /* 0x0000001017687210 */ /* 0x000fc60007f9e0ff */
[----:B------:R1:W5:Y:S01]  /*2a70*/  @!P5 LDG.E.U8 R93, desc[UR24][R86.64] ;  /* 0x00000018565dd981 */ /* 0x000362000c1e1100 */
[----:B------:R-:W-:Y:S02]  /*2a80*/  LEA.HI.X.SX32 R105, R23, R14, 0x1, P4 ;  /* 0x0000000e17697211 */ /* 0x000fe400020f0eff */
[----:B0-----:R-:W-:Y:S02]  /*2a90*/  PRMT R95, RZ, 0x7610, R95 ;  /* 0x00007610ff5f7816 */ /* 0x001fe4000000005f */
[----:B------:R-:W-:Y:S02]  /*2aa0*/  LOP3.LUT R97, R91, 0x12, RZ, 0xfc, !PT ;  /* 0x000000125b617812 */ /* 0x000fe400078efcff */
[----:B------:R-:W-:Y:S02]  /*2ab0*/  PRMT R102, RZ, 0x7610, R102 ;  /* 0x00007610ff667816 */ /* 0x000fe40000000066 */
[----:B-1----:R-:W-:Y:S01]  /*2ac0*/  IADD3 R86, P5, R32, R16, RZ ;  /* 0x0000001020567210 */ /* 0x002fe20007fbe0ff */
[----:B------:R0:W5:Y:S01]  /*2ad0*/  @!P0 LDG.E.U8 R95, desc[UR24][R104.64] ;  /* 0x00000018685f8981 */ /* 0x000162000c1e1100 */
[----:B------:R-:W-:-:S02]  /*2ae0*/  ISETP.GE.AND P3, PT, R97, UR15, PT ;  /* 0x0000000f61007c0c */ /* 0x000fc4000bf66270 */
[----:B------:R-:W-:Y:S02]  /*2af0*/  LEA.HI.X.SX32 R87, R32, R14, 0x1, P5 ;  /* 0x0000000e20577211 */ /* 0x000fe400028f0eff */
[----:B------:R-:W-:Y:S02]  /*2b00*/  LOP3.LUT R97, R91, 0x14, RZ, 0xfc, !PT ;  /* 0x000000145b617812 */ /* 0x000fe400078efcff */
[----:B------:R-:W-:Y:S01]  /*2b10*/  PRMT R156, RZ, 0x7610, R156 ;  /* 0x00007610ff9c7816 */ /* 0x000fe2000000009c */
[----:B------:R1:W5:Y:S01]  /*2b20*/  @!P1 LDG.E.U8 R102, desc[UR24][R86.64] ;  /* 0x0000001856669981 */ /* 0x000362000c1e1100 */
[----:B0-----:R-:W-:Y:S02]  /*2b30*/  IADD3 R104, P0, R33, R16, RZ ;  /* 0x0000001021687210 */ /* 0x001fe40007f1e0ff */
[----:B------:R-:W-:Y:S02]  /*2b40*/  LOP3.LUT R101, R91, 0x16, RZ, 0xfc, !PT ;  /* 0x000000165b657812 */ /* 0x000fe400078efcff */
[----:B------:R-:W-:-:S02]  /*2b50*/  LEA.HI.X.SX32 R105, R33, R14, 0x1, P0 ;  /* 0x0000000e21697211 */ /* 0x000fc400000f0eff */
[----:B-1----:R-:W-:-:S03]  /*2b60*/  IADD3 R86, P1, R34, R16, RZ ;  /* 0x0000001022567210 */ /* 0x002fc60007f3e0ff */
[----:B------:R0:W5:Y:S01]  /*2b70*/  @!P2 LDG.E.U8 R156, desc[UR24][R104.64] ;  /* 0x00000018689ca981 */ /* 0x000162000c1e1100 */
[----:B------:R-:W-:Y:S02]  /*2b80*/  ISETP.GE.AND P4, PT, R97, UR15, PT ;  /* 0x0000000f61007c0c */ /* 0x000fe4000bf86270 */
[----:B------:R-:W-:Y:S02]  /*2b90*/  PRMT R157, RZ, 0x7610, R157 ;  /* 0x00007610ff9d7816 */ /* 0x000fe4000000009d */
[----:B------:R-:W-:Y:S02]  /*2ba0*/  LEA.HI.X.SX32 R87, R34, R14, 0x1, P1 ;  /* 0x0000000e22577211 */ /* 0x000fe400008f0eff */
[----:B------:R-:W-:Y:S02]  /*2bb0*/  ISETP.GE.AND P5, PT, R101, UR15, PT ;  /* 0x0000000f65007c0c */ /* 0x000fe4000bfa6270 */
[----:B------:R-:W-:Y:S01]  /*2bc0*/  LOP3.LUT R94, R91, 0x18, RZ, 0xfc, !PT ;  /* 0x000000185b5e7812 */ /* 0x000fe200078efcff */
[----:B------:R1:W5:Y:S01]  /*2bd0*/  @!P3 LDG.E.U8 R157, desc[UR24][R86.64] ;  /* 0x00000018569db981 */ /* 0x000362000c1e1100 */
[----:B0-----:R-:W-:-:S02]  /*2be0*/  IADD3 R104, P2, R35, R16, RZ ;  /* 0x0000001023687210 */ /* 0x001fc40007f5e0ff */
[----:B------:R-:W-:Y:S02]  /*2bf0*/  PRMT R159, RZ, 0x7610, R159 ;  /* 0x00007610ff9f7816 */ /* 0x000fe4000000009f */
[----:B------:R-:W-:Y:S02]  /*2c00*/  LEA.HI.X.SX32 R105, R35, R14, 0x1, P2 ;  /* 0x0000000e23697211 */ /* 0x000fe400010f0eff */
[C---:B------:R-:W-:Y:S02]  /*2c10*/  LOP3.LUT R97, R91.reuse, 0x1a, RZ, 0xfc, !PT ;  /* 0x0000001a5b617812 */ /* 0x040fe400078efcff */
[----:B-1----:R-:W-:Y:S01]  /*2c20*/  IADD3 R86, P3, R36, R16, RZ ;  /* 0x0000001024567210 */ /* 0x002fe20007f7e0ff */
[----:B------:R0:W5:Y:S01]  /*2c30*/  @!P4 LDG.E.U8 R159, desc[UR24][R104.64] ;  /* 0x00000018689fc981 */ /* 0x000162000c1e1100 */
[----:B------:R-:W-:Y:S02]  /*2c40*/  ISETP.GE.AND P0, PT, R94, UR15, PT ;  /* 0x0000000f5e007c0c */ /* 0x000fe4000bf06270 */
[----:B------:R-:W-:-:S02]  /*2c50*/  LOP3.LUT R94, R91, 0x1c, RZ, 0xfc, !PT ;  /* 0x0000001c5b5e7812 */ /* 0x000fc400078efcff */
[----:B------:R-:W-:Y:S02]  /*2c60*/  PRMT R160, RZ, 0x7610, R160 ;  /* 0x00007610ffa07816 */ /* 0x000fe400000000a0 */
[----:B------:R-:W-:Y:S02]  /*2c70*/  LEA.HI.X.SX32 R87, R36, R14, 0x1, P3 ;  /* 0x0000000e24577211 */ /* 0x000fe400018f0eff */
[----:B------:R-:W-:Y:S02]  /*2c80*/  ISETP.GE.AND P1, PT, R97, UR15, PT ;  /* 0x0000000f61007c0c */ /* 0x000fe4000bf26270 */
[----:B------:R-:W-:Y:S01]  /*2c90*/  ISETP.GE.AND P2, PT, R94, UR15, PT ;  /* 0x0000000f5e007c0c */ /* 0x000fe2000bf46270 */
[----:B------:R1:W5:Y:S01]  /*2ca0*/  @!P5 LDG.E.U8 R160, desc[UR24][R86.64] ;  /* 0x0000001856a0d981 */ /* 0x000362000c1e1100 */
[----:B0-----:R-:W-:Y:S02]  /*2cb0*/  IADD3 R104, P4, R37, R16, RZ ;  /* 0x0000001025687210 */ /* 0x001fe40007f9e0ff */
[----:B------:R-:W-:-:S02]  /*2cc0*/  LOP3.LUT R94, R91, 0x22, RZ, 0xfc, !PT ;  /* 0x000000225b5e7812 */ /* 0x000fc400078efcff */
[----:B------:R-:W-:Y:S02]  /*2cd0*/  LEA.HI.X.SX32 R105, R37, R14, 0x1, P4 ;  /* 0x0000000e25697211 */ /* 0x000fe400020f0eff */
[----:B------:R-:W-:Y:S02]  /*2ce0*/  LOP3.LUT R97, R91, 0x20, RZ, 0xfc, !PT ;  /* 0x000000205b617812 */ /* 0x000fe400078efcff */
[----:B-1----:R-:W-:Y:S02]  /*2cf0*/  IADD3 R86, P5, R38, R16, RZ ;  /* 0x0000001026567210 */ /* 0x002fe40007fbe0ff */
[----:B------:R-:W-:Y:S02]  /*2d00*/  ISETP.GE.AND P4, PT, R94, UR15, PT ;  /* 0x0000000f5e007c0c */ /* 0x000fe4000bf86270 */
[----:B------:R-:W-:Y:S02]  /*2d10*/  PRMT R158, RZ, 0x7610, R158 ;  /* 0x00007610ff9e7816 */ /* 0x000fe4000000009e */
[----:B------:R-:W-:-:S02]  /*2d20*/  PRMT R94, RZ, 0x7610, R94 ;  /* 0x00007610ff5e7816 */ /* 0x000fc4000000005e */
[----:B------:R-:W-:Y:S02]  /*2d30*/  LEA.HI.X.SX32 R87, R38, R14, 0x1, P5 ;  /* 0x0000000e26577211 */ /* 0x000fe400028f0eff */
[----:B------:R-:W-:Y:S01]  /*2d40*/  ISETP.GE.AND P3, PT, R97, UR15, PT ;  /* 0x0000000f61007c0c */ /* 0x000fe2000bf66270 */
[----:B------:R0:W5:Y:S01]  /*2d50*/  @!P0 LDG.E.U8 R158, desc[UR24][R104.64] ;  /* 0x00000018689e8981 */ /* 0x000162000c1e1100 */
[----:B------:R-:W-:-:S03]  /*2d60*/  LOP3.LUT R97, R91, 0x24, RZ, 0xfc, !PT ;  /* 0x000000245b617812 */ /* 0x000fc600078efcff */
[----:B------:R1:W5:Y:S01]  /*2d70*/  @!P1 LDG.E.U8 R94, desc[UR24][R86.64] ;  /* 0x00000018565e9981 */ /* 0x000362000c1e1100 */
[----:B------:R-:W-:Y:S02]  /*2d80*/  PRMT R155, RZ, 0x7610, R155 ;  /* 0x00007610ff9b7816 */ /* 0x000fe4000000009b */
[----:B------:R-:W-:Y:S02]  /*2d90*/  PRMT R145, RZ, 0x7610, R145 ;  /* 0x00007610ff917816 */ /* 0x000fe40000000091 */
[CC--:B0-----:R-:W-:Y:S02]  /*2da0*/  IADD3 R104, P0, R39.reuse, R16.reuse, RZ ;  /* 0x0000001027687210 */ /* 0x0c1fe40007f1e0ff */
[C---:B-1----:R-:W-:Y:S02]  /*2db0*/  IADD3 R86, P1, R40.reuse, R16, RZ ;  /* 0x0000001028567210 */ /* 0x042fe40007f3e0ff */
[-C--:B------:R-:W-:Y:S02]  /*2dc0*/  LEA.HI.X.SX32 R105, R39, R14.reuse, 0x1, P0 ;  /* 0x0000000e27697211 */ /* 0x080fe400000f0eff */
[----:B------:R-:W-:-:S02]  /*2dd0*/  LEA.HI.X.SX32 R87, R40, R14, 0x1, P1 ;  /* 0x0000000e28577211 */ /* 0x000fc400008f0eff */
[----:B------:R-:W-:Y:S01]  /*2de0*/  ISETP.GE.AND P5, PT, R97, UR15, PT ;  /* 0x0000000f61007c0c */ /* 0x000fe2000bfa6270 */
[----:B------:R0:W5:Y:S01]  /*2df0*/  @!P2 LDG.E.U8 R155, desc[UR24][R104.64] ;  /* 0x00000018689ba981 */ /* 0x000162000c1e1100 */
[----:B------:R-:W-:-:S03]  /*2e00*/  LOP3.LUT R97, R91, 0x26, RZ, 0xfc, !PT ;  /* 0x000000265b617812 */ /* 0x000fc600078efcff */
[----:B------:R1:W5:Y:S01]  /*2e10*/  @!P3 LDG.E.U8 R145, desc[UR24][R86.64] ;  /* 0x000000185691b981 */ /* 0x000362000c1e1100 */
[----:B------:R-:W-:Y:S02]  /*2e20*/  LOP3.LUT R101, R91, 0x28, RZ, 0xfc, !PT ;  /* 0x000000285b657812 */ /* 0x000fe400078efcff */
[----:B------:R-:W-:Y:S02]  /*2e30*/  PRMT R151, RZ, 0x7610, R151 ;  /* 0x00007610ff977816 */ /* 0x000fe40000000097 */
[CC--:B0-----:R-:W-:Y:S02]  /*2e40*/  IADD3 R104, P2, R41.reuse, R16.reuse, RZ ;  /* 0x0000001029687210 */ /* 0x0c1fe40007f5e0ff */
[----:B-1----:R-:W-:Y:S02]  /*2e50*/  IADD3 R86, P3, R42, R16, RZ ;  /* 0x000000102a567210 */ /* 0x002fe40007f7e0ff */
[----:B------:R-:W-:Y:S02]  /*2e60*/  PRMT R150, RZ, 0x7610, R150 ;  /* 0x00007610ff967816 */ /* 0x000fe40000000096 */
[----:B------:R-:W-:-:S02]  /*2e70*/  LEA.HI.X.SX32 R105, R41, R14, 0x1, P2 ;  /* 0x0000000e29697211 */ /* 0x000fc400010f0eff */
[----:B------:R-:W-:Y:S02]  /*2e80*/  LEA.HI.X.SX32 R87, R42, R14, 0x1, P3 ;  /* 0x0000000e2a577211 */ /* 0x000fe400018f0eff */
[----:B------:R-:W-:Y:S01]  /*2e90*/  ISETP.GE.AND P0, PT, R97, UR15, PT ;  /* 0x0000000f61007c0c */ /* 0x000fe2000bf06270 */
[----:B------:R0:W5:Y:S01]  /*2ea0*/  @!P4 LDG.E.U8 R151, desc[UR24][R104.64] ;  /* 0x000000186897c981 */ /* 0x000162000c1e1100 */
[----:B------:R-:W-:-:S03]  /*2eb0*/  ISETP.GE.AND P1, PT, R101, UR15, PT ;  /* 0x0000000f65007c0c */ /* 0x000fc6000bf26270 */
[----:B------:R1:W5:Y:S01]  /*2ec0*/  @!P5 LDG.E.U8 R150, desc[UR24][R86.64] ;  /* 0x000000185696d981 */ /* 0x000362000c1e1100 */
[C---:B------:R-:W-:Y:S02]  /*2ed0*/  LOP3.LUT R97, R91.reuse, 0x2a, RZ, 0xfc, !PT ;  /* 0x0000002a5b617812 */ /* 0x040fe400078efcff */
[----:B------:R-:W-:Y:S02]  /*2ee0*/  LOP3.LUT R101, R91, 0x2c, RZ, 0xfc, !PT ;  /* 0x0000002c5b657812 */ /* 0x000fe400078efcff */
[-C--:B0-----:R-:W-:Y:S02]  /*2ef0*/  IADD3 R104, P4, R43, R16.reuse, RZ ;  /* 0x000000102b687210 */ /* 0x081fe40007f9e0ff */
[----:B-1----:R-:W-:Y:S02]  /*2f00*/  IADD3 R86, P5, R44, R16, RZ ;  /* 0x000000102c567210 */ /* 0x002fe40007fbe0ff */
[----:B------:R-:W-:Y:S02]  /*2f10*/  PRMT R149, RZ, 0x7610, R149 ;  /* 0x00007610ff957816 */ /* 0x000fe40000000095 */
[----:B------:R-:W-:-:S02]  /*2f20*/  PRMT R148, RZ, 0x7610, R148 ;  /* 0x00007610ff947816 */ /* 0x000fc40000000094 */
[-C--:B------:R-:W-:Y:S02]  /*2f30*/  LEA.HI.X.SX32 R105, R43, R14.reuse, 0x1, P4 ;  /* 0x0000000e2b697211 */ /* 0x080fe400020f0eff */
        /* <DEDUP_REMOVED lines=159> */
[----:B------:R-:W-:Y:S02]  /*3930*/  ISETP.GE.AND P5, PT, R101, UR15, PT ;  /* 0x0000000f65007c0c */ /* 0x000fe4000bfa6270 */
[----:B------:R-:W-:Y:S01]  /*3940*/  LOP3.LUT R97, R91, 0x6a, RZ, 0xfc, !PT ;  /* 0x0000006a5b617812 */ /* 0x000fe200078efcff */
[----:B------:R1:W5:Y:S03]  /*3950*/  @!P2 LDG.E.U8 R117, desc[UR24][R86.64] ;  /* 0x000000185675a981 */ /* 0x000366000c1e1100 */
[----:B------:R-:W-:-:S02]  /*3960*/  ISETP.GE.AND P0, PT, R97, UR15, PT ;  /* 0x0000000f61007c0c */ /* 0x000fc4000bf06270 */
[C---:B0-----:R-:W-:Y:S02]  /*3970*/  IADD3 R104, P2, R72.reuse, R16, RZ ;  /* 0x0000001048687210 */ /* 0x041fe40007f5e0ff */
[----:B------:R-:W-:Y:S02]  /*3980*/  LOP3.LUT R97, R91, 0x6c, RZ, 0xfc, !PT ;  /* 0x0000006c5b617812 */ /* 0x000fe400078efcff */
[----:B------:R-:W-:Y:S02]  /*3990*/  LEA.HI.X.SX32 R105, R72, R14, 0x1, P2 ;  /* 0x0000000e48697211 */ /* 0x000fe400010f0eff */
[----:B------:R-:W-:Y:S02]  /*39a0*/  PRMT R115, RZ, 0x7610, R115 ;  /* 0x00007610ff737816 */ /* 0x000fe40000000073 */
[-C--:B-1----:R-:W-:Y:S02]  /*39b0*/  IADD3 R86, P2, R73, R16.reuse, RZ ;  /* 0x0000001049567210 */ /* 0x082fe40007f5e0ff */
[----:B------:R-:W-:-:S02]  /*39c0*/  IADD3 R106, P3, R71, R16, RZ ;  /* 0x00000010476a7210 */ /* 0x000fc40007f7e0ff */
[----:B------:R-:W-:Y:S01]  /*39d0*/  ISETP.GE.AND P1, PT, R97, UR15, PT ;  /* 0x0000000f61007c0c */ /* 0x000fe2000bf26270 */
[----:B------:R0:W5:Y:S01]  /*39e0*/  @!P5 LDG.E.U8 R115, desc[UR24][R104.64] ;  /* 0x000000186873d981 */ /* 0x000162000c1e1100 */
[----:B------:R-:W-:Y:S02]  /*39f0*/  LOP3.LUT R97, R91, 0x70, RZ, 0xfc, !PT ;  /* 0x000000705b617812 */ /* 0x000fe400078efcff */
[----:B------:R-:W-:Y:S02]  /*3a00*/  PRMT R114, RZ, 0x7610, R114 ;  /* 0x00007610ff727816 */ /* 0x000fe40000000072 */
[-C--:B------:R-:W-:Y:S02]  /*3a10*/  LEA.HI.X.SX32 R87, R73, R14.reuse, 0x1, P2 ;  /* 0x0000000e49577211 */ /* 0x080fe400010f0eff */
[----:B------:R-:W-:Y:S02]  /*3a20*/  LEA.HI.X.SX32 R107, R71, R14, 0x1, P3 ;  /* 0x0000000e476b7211 */ /* 0x000fe400018f0eff */
[----:B------:R-:W-:Y:S01]  /*3a30*/  ISETP.GE.AND P3, PT, R97, UR15, PT ;  /* 0x0000000f61007c0c */ /* 0x000fe2000bf66270 */
[----:B------:R1:W5:Y:S01]  /*3a40*/  @!P0 LDG.E.U8 R114, desc[UR24][R86.64] ;  /* 0x0000001856728981 */ /* 0x000362000c1e1100 */
[----:B0-----:R-:W-:-:S02]  /*3a50*/  IADD3 R104, P2, R74, R16, RZ ;  /* 0x000000104a687210 */ /* 0x001fc40007f5e0ff */
[----:B------:R-:W-:Y:S02]  /*3a60*/  PRMT R113, RZ, 0x7610, R113 ;  /* 0x00007610ff717816 */ /* 0x000fe40000000071 */
[----:B------:R-:W-:Y:S02]  /*3a70*/  LEA.HI.X.SX32 R105, R74, R14, 0x1, P2 ;  /* 0x0000000e4a697211 */ /* 0x000fe400010f0eff */
[----:B------:R-:W-:Y:S02]  /*3a80*/  LOP3.LUT R97, R91, 0x72, RZ, 0xfc, !PT ;  /* 0x000000725b617812 */ /* 0x000fe400078efcff */
[C---:B-1----:R-:W-:Y:S01]  /*3a90*/  IADD3 R86, P0, R75.reuse, R16, RZ ;  /* 0x000000104b567210 */ /* 0x042fe20007f1e0ff */
[----:B------:R-:W5:Y:S01]  /*3aa0*/  @!P1 LDG.E.U8 R113, desc[UR24][R104.64] ;  /* 0x0000001868719981 */ /* 0x000f62000c1e1100 */
[----:B------:R-:W-:Y:S02]  /*3ab0*/  PRMT R111, RZ, 0x7610, R111 ;  /* 0x00007610ff6f7816 */ /* 0x000fe4000000006f */
[----:B------:R-:W-:-:S02]  /*3ac0*/  LEA.HI.X.SX32 R87, R75, R14, 0x1, P0 ;  /* 0x0000000e4b577211 */ /* 0x000fc400000f0eff */
[----:B------:R-:W-:-:S03]  /*3ad0*/  ISETP.GE.AND P1, PT, R97, UR15, PT ;  /* 0x0000000f61007c0c */ /* 0x000fc6000bf26270 */
[----:B------:R0:W5:Y:S01]  /*3ae0*/  @!P3 LDG.E.U8 R111, desc[UR24][R86.64] ;  /* 0x00000018566fb981 */ /* 0x000162000c1e1100 */
[----:B------:R-:W-:Y:S02]  /*3af0*/  LOP3.LUT R97, R91, 0x74, RZ, 0xfc, !PT ;  /* 0x000000745b617812 */ /* 0x000fe400078efcff */
[----:B------:R-:W-:Y:S02]  /*3b00*/  PRMT R110, RZ, 0x7610, R110 ;  /* 0x00007610ff6e7816 */ /* 0x000fe4000000006e */
[C---:B0-----:R-:W-:Y:S02]  /*3b10*/  IADD3 R86, P0, R76.reuse, R16, RZ ;  /* 0x000000104c567210 */ /* 0x041fe40007f1e0ff */
[----:B------:R-:W-:Y:S02]  /*3b20*/  ISETP.GE.AND P2, PT, R97, UR15, PT ;  /* 0x0000000f61007c0c */ /* 0x000fe4000bf46270 */
[----:B------:R-:W-:Y:S02]  /*3b30*/  LEA.HI.X.SX32 R87, R76, R14, 0x1, P0 ;  /* 0x0000000e4c577211 */ /* 0x000fe400000f0eff */
[----:B------:R-:W-:-:S03]  /*3b40*/  LOP3.LUT R97, R91, 0x76, RZ, 0xfc, !PT ;  /* 0x000000765b617812 */ /* 0x000fc600078efcff */
[----:B------:R0:W5:Y:S01]  /*3b50*/  @!P1 LDG.E.U8 R110, desc[UR24][R86.64] ;  /* 0x00000018566e9981 */ /* 0x000162000c1e1100 */
[----:B------:R-:W-:Y:S02]  /*3b60*/  PRMT R109, RZ, 0x7610, R109 ;  /* 0x00007610ff6d7816 */ /* 0x000fe4000000006d */
[----:B------:R-:W-:Y:S02]  /*3b70*/  ISETP.GE.AND P1, PT, R97, UR15, PT ;  /* 0x0000000f61007c0c */ /* 0x000fe4000bf26270 */
[----:B0-----:R-:W-:-:S04]  /*3b80*/  IADD3 R86, P0, R77, R16, RZ ;  /* 0x000000104d567210 */ /* 0x001fc80007f1e0ff */
[----:B------:R-:W-:Y:S02]  /*3b90*/  LEA.HI.X.SX32 R87, R77, R14, 0x1, P0 ;  /* 0x0000000e4d577211 */ /* 0x000fe400000f0eff */
[----:B------:R-:W-:-:S03]  /*3ba0*/  LOP3.LUT R97, R91, 0x78, RZ, 0xfc, !PT ;  /* 0x000000785b617812 */ /* 0x000fc600078efcff */
[----:B------:R0:W5:Y:S01]  /*3bb0*/  @!P2 LDG.E.U8 R109, desc[UR24][R86.64] ;  /* 0x00000018566da981 */ /* 0x000162000c1e1100 */
[----:B------:R-:W-:Y:S02]  /*3bc0*/  PRMT R108, RZ, 0x7610, R108 ;  /* 0x00007610ff6c7816 */ /* 0x000fe4000000006c */
[----:B------:R-:W-:Y:S02]  /*3bd0*/  PRMT R116, RZ, 0x7610, R116 ;  /* 0x00007610ff747816 */ /* 0x000fe40000000074 */
[----:B0-----:R-:W-:-:S04]  /*3be0*/  IADD3 R86, P0, R78, R16, RZ ;  /* 0x000000104e567210 */ /* 0x001fc80007f1e0ff */
[----:B------:R0:W5:Y:S01]  /*3bf0*/  @!P4 LDG.E.U8 R116, desc[UR24][R106.64] ;  /* 0x000000186a74c981 */ /* 0x000162000c1e1100 */
[----:B------:R-:W-:Y:S02]  /*3c00*/  ISETP.GE.AND P2, PT, R97, UR15, PT ;  /* 0x0000000f61007c0c */ /* 0x000fe4000bf46270 */
[----:B------:R-:W-:Y:S02]  /*3c10*/  LEA.HI.X.SX32 R87, R78, R14, 0x1, P0 ;  /* 0x0000000e4e577211 */ /* 0x000fe400000f0eff */
[----:B------:R-:W-:-:S03]  /*3c20*/  LOP3.LUT R97, R91, 0x7a, RZ, 0xfc, !PT ;  /* 0x0000007a5b617812 */ /* 0x000fc600078efcff */
[----:B------:R1:W5:Y:S01]  /*3c30*/  @!P1 LDG.E.U8 R108, desc[UR24][R86.64] ;  /* 0x00000018566c9981 */ /* 0x000362000c1e1100 */
[----:B0-----:R-:W-:Y:S02]  /*3c40*/  PRMT R107, RZ, 0x7610, R107 ;  /* 0x00007610ff6b7816 */ /* 0x001fe4000000006b */
[----:B------:R-:W-:Y:S02]  /*3c50*/  ISETP.GE.AND P1, PT, R97, UR15, PT ;  /* 0x0000000f61007c0c */ /* 0x000fe4000bf26270 */
[----:B-1----:R-:W-:-:S04]  /*3c60*/  IADD3 R86, P0, R79, R16, RZ ;  /* 0x000000104f567210 */ /* 0x002fc80007f1e0ff */
[----:B------:R-:W-:Y:S02]  /*3c70*/  LEA.HI.X.SX32 R87, R79, R14, 0x1, P0 ;  /* 0x0000000e4f577211 */ /* 0x000fe400000f0eff */
[----:B------:R-:W-:-:S03]  /*3c80*/  LOP3.LUT R91, R91, 0x7c, RZ, 0xfc, !PT ;  /* 0x0000007c5b5b7812 */ /* 0x000fc600078efcff */
[----:B------:R0:W5:Y:S01]  /*3c90*/  @!P2 LDG.E.U8 R107, desc[UR24][R86.64] ;  /* 0x00000018566ba981 */ /* 0x000162000c1e1100 */
[----:B------:R-:W-:Y:S02]  /*3ca0*/  PRMT R106, RZ, 0x7610, R106 ;  /* 0x00007610ff6a7816 */ /* 0x000fe4000000006a */
[----:B------:R-:W-:Y:S02]  /*3cb0*/  ISETP.GE.AND P2, PT, R91, UR15, PT ;  /* 0x0000000f5b007c0c */ /* 0x000fe4000bf46270 */
[----:B0-----:R-:W-:-:S04]  /*3cc0*/  IADD3 R86, P0, R80, R16, RZ ;  /* 0x0000001050567210 */ /* 0x001fc80007f1e0ff */
[----:B------:R-:W-:-:S05]  /*3cd0*/  LEA.HI.X.SX32 R87, R80, R14, 0x1, P0 ;  /* 0x0000000e50577211 */ /* 0x000fca00000f0eff */
[----:B------:R0:W5:Y:S01]  /*3ce0*/  @!P1 LDG.E.U8 R106, desc[UR24][R86.64] ;  /* 0x00000018566a9981 */ /* 0x000162000c1e1100 */
[----:B------:R-:W-:Y:S02]  /*3cf0*/  PRMT R105, RZ, 0x7610, R105 ;  /* 0x00007610ff697816 */ /* 0x000fe40000000069 */
[----:B0-----:R-:W-:-:S04]  /*3d00*/  IADD3 R86, P0, R81, R16, RZ ;  /* 0x0000001051567210 */ /* 0x001fc80007f1e0ff */
[----:B------:R-:W-:-:S05]  /*3d10*/  LEA.HI.X.SX32 R87, R81, R14, 0x1, P0 ;  /* 0x0000000e51577211 */ /* 0x000fca00000f0eff */
[----:B------:R0:W5:Y:S01]  /*3d20*/  @!P2 LDG.E.U8 R105, desc[UR24][R86.64] ;  /* 0x000000185669a981 */ /* 0x000162000c1e1100 */
[----:B------:R-:W-:-:S04]  /*3d30*/  LOP3.LUT R97, R0, 0x7f, RZ, 0xc0, !PT ;  /* 0x0000007f00617812 */ /* 0x000fc800078ec0ff */
[----:B------:R-:W-:Y:S02]  /*3d40*/  ISETP.GE.AND P0, PT, R97, UR15, PT ;  /* 0x0000000f61007c0c */ /* 0x000fe4000bf06270 */
[----:B------:R-:W-:Y:S02]  /*3d50*/  SHF.R.S32.HI R91, RZ, 0x1f, R83 ;  /* 0x0000001fff5b7819 */ /* 0x000fe40000011453 */
[----:B0-----:R-:W-:Y:S02]  /*3d60*/  IADD3 R86, P1, R83, R13, RZ ;  /* 0x0000000d53567210 */ /* 0x001fe40007f3e0ff */
[----:B------:R-:W-:Y:S01]  /*3d70*/  PRMT R104, RZ, 0x7610, R104 ;  /* 0x00007610ff687816 */ /* 0x000fe20000000068 */
[C---:B------:R-:W-:Y:S02]  /*3d80*/  IMAD.SHL.U32 R101, R0.reuse, 0x80, RZ ;  /* 0x0000008000657824 */ /* 0x040fe400078e00ff */
[----:B------:R-:W-:Y:S01]  /*3d90*/  IMAD.X R87, R91, 0x1, R15, P1 ;  /* 0x000000015b577824 */ /* 0x000fe200008e060f */
[----:B------:R-:W-:Y:S01]  /*3da0*/  BAR.SYNC.DEFER_BLOCKING 0x0 ;  /* 0x0000000000007b1d */ /* 0x000fe20000010000 */
[----:B------:R-:W-:Y:S01]  /*3db0*/  IMAD.SHL.U32 R152, R0, 0x10, RZ ;  /* 0x0000001000987824 */ /* 0x000fe200078e00ff */
[----:B------:R-:W-:-:S02]  /*3dc0*/  LOP3.LUT R101, R101, 0x1f80, RZ, 0xc0, !PT ;  /* 0x00001f8065657812 */ /* 0x000fc400078ec0ff */
[----:B------:R-:W-:Y:S02]  /*3dd0*/  PRMT R103, RZ, 0x7610, R103 ;  /* 0x00007610ff677816 */ /* 0x000fe40000000067 */
[----:B------:R-:W-:Y:S02]  /*3de0*/  LOP3.LUT R101, R101, 0x70, R152, 0xf8, !PT ;  /* 0x0000007065657812 */ /* 0x000fe400078ef898 */
[----:B------:R-:W-:-:S04]  /*3df0*/  SHF.R.U32.HI R152, RZ, 0x6, R0 ;  /* 0x00000006ff987819 */ /* 0x000fc80000011600 */
[----:B------:R-:W-:Y:S01]  /*3e00*/  SGXT.U32 R152, R152, 0x1 ;  /* 0x000000019898781a */ /* 0x000fe20000000000 */
[----:B------:R0:W5:Y:S02]  /*3e10*/  @!P0 LDG.E.U8 R104, desc[UR24][R86.64] ;  /* 0x0000001856688981 */ /* 0x000164000c1e1100 */
[----:B0-----:R-:W-:-:S05]  /*3e20*/  IADD3 R86, P1, R83, R17, RZ ;  /* 0x0000001153567210 */ /* 0x001fca0007f3e0ff */
[----:B------:R-:W-:Y:S01]  /*3e30*/  IMAD.X R87, R91, 0x1, R18, P1 ;  /* 0x000000015b577824 */ /* 0x000fe200008e0612 */
[----:B------:R-:W-:-:S04]  /*3e40*/  LOP3.LUT R152, R101, R152, RZ, 0xfc, !PT ;  /* 0x0000009865987212 */ /* 0x000fc800078efcff */
[----:B------:R0:W5:Y:S01]  /*3e50*/  @!P0 LDG.E.U8 R103, desc[UR24][R86.64] ;  /* 0x0000001856678981 */ /* 0x000162000c1e1100 */
[----:B------:R-:W-:Y:S02]  /*3e60*/  PRMT R101, RZ, 0x7610, R101 ;  /* 0x00007610ff657816 */ /* 0x000fe40000000065 */
[----:B0-----:R-:W-:-:S04]  /*3e70*/  IADD3 R86, P1, R83, UR39, RZ ;  /* 0x0000002753567c10 */ /* 0x001fc8000ff3e0ff */
[----:B------:R-:W-:Y:S01]  /*3e80*/  IADD3.X R87, R91, UR53, RZ, P1, !PT ;  /* 0x000000355b577c10 */ /* 0x000fe20008ffe4ff */
[----:B--2---:R0:W-:Y:S04]  /*3e90*/  STS.U8 [R152+UR13], R100 ;  /* 0x0000006498007988 */ /* 0x0041e8000800000d */
[----:B------:R1:W2:Y:S01]  /*3ea0*/  @!P0 LDG.E.U8 R101, desc[UR24][R86.64] ;  /* 0x0000001856658981 */ /* 0x0002a2000c1e1100 */
[----:B0-----:R-:W-:Y:S02]  /*3eb0*/  PRMT R100, RZ, 0x7610, R100 ;  /* 0x00007610ff647816 */ /* 0x001fe40000000064 */
[----:B-1----:R-:W-:-:S04]  /*3ec0*/  IADD3 R86, P1, R83, UR40, RZ ;  /* 0x0000002853567c10 */ /* 0x002fc8000ff3e0ff */
[----:B------:R-:W-:Y:S01]  /*3ed0*/  IADD3.X R87, R91, UR26, RZ, P1, !PT ;  /* 0x0000001a5b577c10 */ /* 0x000fe20008ffe4ff */
[----:B---3--:R0:W-:Y:S04]  /*3ee0*/  STS.U8 [R152+UR13+0x2], R99 ;  /* 0x0000026398007988 */ /* 0x0081e8000800000d */
[----:B------:R1:W3:Y:S01]  /*3ef0*/  @!P0 LDG.E.U8 R100, desc[UR24][R86.64] ;  /* 0x0000001856648981 */ /* 0x0002e2000c1e1100 */
[----:B0-----:R-:W-:Y:S02]  /*3f00*/  PRMT R99, RZ, 0x7610, R99 ;  /* 0x00007610ff637816 */ /* 0x001fe40000000063 */
[----:B-1----:R-:W-:-:S04]  /*3f10*/  IADD3 R86, P1, R83, UR41, RZ ;  /* 0x0000002953567c10 */ /* 0x002fc8000ff3e0ff */
[----:B------:R-:W-:Y:S01]  /*3f20*/  IADD3.X R87, R91, UR27, RZ, P1, !PT ;  /* 0x0000001b5b577c10 */ /* 0x000fe20008ffe4ff */
[----:B----4-:R0:W-:Y:S04]  /*3f30*/  STS.U8 [R152+UR13+0x4], R98 ;  /* 0x0000046298007988 */ /* 0x0101e8000800000d */
[----:B------:R1:W4:Y:S01]  /*3f40*/  @!P0 LDG.E.U8 R99, desc[UR24][R86.64] ;  /* 0x0000001856638981 */ /* 0x000322000c1e1100 */
[----:B0-----:R-:W-:Y:S02]  /*3f50*/  PRMT R98, RZ, 0x7610, R98 ;  /* 0x00007610ff627816 */ /* 0x001fe40000000062 */
[----:B-1----:R-:W-:-:S04]  /*3f60*/  IADD3 R86, P1, R83, UR42, RZ ;  /* 0x0000002a53567c10 */ /* 0x002fc8000ff3e0ff */
[----:B------:R-:W-:Y:S01]  /*3f70*/  IADD3.X R87, R91, UR28, RZ, P1, !PT ;  /* 0x0000001c5b577c10 */ /* 0x000fe20008ffe4ff */
[----:B-----5:R0:W-:Y:S04]  /*3f80*/  STS.U8 [R152+UR13+0x6], R96 ;  /* 0x0000066098007988 */ /* 0x0201e8000800000d */
[----:B------:R1:W5:Y:S01]  /*3f90*/  @!P0 LDG.E.U8 R98, desc[UR24][R86.64] ;  /* 0x0000001856628981 */ /* 0x000362000c1e1100 */
[----:B0-----:R-:W-:Y:S02]  /*3fa0*/  PRMT R96, RZ, 0x7610, R96 ;  /* 0x00007610ff607816 */ /* 0x001fe40000000060 */
[----:B-1----:R-:W-:-:S04]  /*3fb0*/  IADD3 R86, P1, R83, UR43, RZ ;  /* 0x0000002b53567c10 */ /* 0x002fc8000ff3e0ff */
[----:B------:R-:W-:Y:S01]  /*3fc0*/  IADD3.X R87, R91, UR29, RZ, P1, !PT ;  /* 0x0000001d5b577c10 */ /* 0x000fe20008ffe4ff */
[----:B------:R0:W-:Y:S04]  /*3fd0*/  STS.U8 [R152+UR13+0x8], R93 ;  /* 0x0000085d98007988 */ /* 0x0001e8000800000d */
        /* <DEDUP_REMOVED lines=10> */
[----:B------:R1:W2:Y:S01]  /*4080*/  @!P0 LDG.E.U8 R95, desc[UR24][R86.64] ;  /* 0x00000018565f8981 */ /* 0x0002a2000c1e1100 */
[----:B0-----:R-:W-:Y:S02]  /*4090*/  PRMT R102, RZ, 0x7610, R102 ;  /* 0x00007610ff667816 */ /* 0x001fe40000000066 */
[----:B-1----:R-:W-:Y:S01]  /*40a0*/  IADD3 R86, P1, R83, UR46, RZ ;  /* 0x0000002e53567c10 */ /* 0x002fe2000ff3e0ff */
[----:B------:R0:W-:Y:S03]  /*40b0*/  STS.U8 [R152+UR13+0xe], R154 ;  /* 0x00000e9a98007988 */ /* 0x0001e6000800000d */
[----:B------:R-:W-:-:S05]  /*40c0*/  IADD3.X R87, R91, UR32, RZ, P1, !PT ;  /* 0x000000205b577c10 */ /* 0x000fca0008ffe4ff */
[----:B------:R1:W3:Y:S01]  /*40d0*/  @!P0 LDG.E.U8 R102, desc[UR24][R86.64] ;  /* 0x0000001856668981 */ /* 0x0002e2000c1e1100 */
[----:B0-----:R-:W-:-:S05]  /*40e0*/  LOP3.LUT R154, R152, 0x10, RZ, 0x3c, !PT ;  /* 0x00000010989a7812 */ /* 0x001fca00078e3cff */
[----:B------:R0:W-:Y:S01]  /*40f0*/  STS.U8 [R154+UR13], R156 ;  /* 0x0000009c9a007988 */ /* 0x0001e2000800000d */
[----:B-1----:R-:W-:-:S04]  /*4100*/  IADD3 R86, P1, R83, UR47, RZ ;  /* 0x0000002f53567c10 */ /* 0x002fc8000ff3e0ff */
[----:B------:R-:W-:Y:S02]  /*4110*/  IADD3.X R87, R91, UR33, RZ, P1, !PT ;  /* 0x000000215b577c10 */ /* 0x000fe40008ffe4ff */
[----:B0-----:R-:W-:Y:S01]  /*4120*/  PRMT R156, RZ, 0x7610, R156 ;  /* 0x00007610ff9c7816 */ /* 0x001fe2000000009c */
[----:B------:R0:W-:Y:S05]  /*4130*/  STS.U8 [R154+UR13+0x2], R157 ;  /* 0x0000029d9a007988 */ /* 0x0001ea000800000d */
[----:B------:R1:W4:Y:S01]  /*4140*/  @!P0 LDG.E.U8 R156, desc[UR24][R86.64] ;  /* 0x00000018569c8981 */ /* 0x000322000c1e1100 */
[----:B0-----:R-:W-:Y:S02]  /*4150*/  PRMT R157, RZ, 0x7610, R157 ;  /* 0x00007610ff9d7816 */ /* 0x001fe4000000009d */
[----:B-1----:R-:W-:-:S04]  /*4160*/  IADD3 R86, P1, R83, UR48, RZ ;  /* 0x0000003053567c10 */ /* 0x002fc8000ff3e0ff */
[----:B------:R-:W-:Y:S01]  /*4170*/  IADD3.X R87, R91, UR34, RZ, P1, !PT ;  /* 0x000000225b577c10 */ /* 0x000fe20008ffe4ff */
[----:B------:R0:W-:Y:S04]  /*4180*/  STS.U8 [R154+UR13+0x4], R159 ;  /* 0x0000049f9a007988 */ /* 0x0001e8000800000d */
[----:B------:R1:W5:Y:S01]  /*4190*/  @!P0 LDG.E.U8 R157, desc[UR24][R86.64] ;  /* 0x00000018569d8981 */ /* 0x000362000c1e1100 */
[----:B0-----:R-:W-:Y:S02]  /*41a0*/  PRMT R159, RZ, 0x7610, R159 ;  /* 0x00007610ff9f7816 */ /* 0x001fe4000000009f */
[----:B-1----:R-:W-:-:S04]  /*41b0*/  IADD3 R86, P1, R83, UR49, RZ ;  /* 0x0000003153567c10 */ /* 0x002fc8000ff3e0ff */
[----:B------:R-:W-:-:S05]  /*41c0*/  IADD3.X R87, R91, UR35, RZ, P1, !PT ;  /* 0x000000235b577c10 */ /* 0x000fca0008ffe4ff */
[----:B------:R0:W5:Y:S01]  /*41d0*/  @!P0 LDG.E.U8 R159, desc[UR24][R86.64] ;  /* 0x00000018569f8981 */ /* 0x000162000c1e1100 */
[----:B------:R-:W-:Y:S02]  /*41e0*/  PRMT R161, RZ, 0x7610, R161 ;  /* 0x00007610ffa17816 */ /* 0x000fe400000000a1 */
[----:B0-----:R-:W-:-:S04]  /*41f0*/  IADD3 R86, P1, R83, UR50, RZ ;  /* 0x0000003253567c10 */ /* 0x001fc8000ff3e0ff */
[----:B------:R-:W-:-:S05]  /*4200*/  IADD3.X R87, R91, UR36, RZ, P1, !PT ;  /* 0x000000245b577c10 */ /* 0x000fca0008ffe4ff */
[----:B------:R0:W5:Y:S01]  /*4210*/  @!P0 LDG.E.U8 R161, desc[UR24][R86.64] ;  /* 0x0000001856a18981 */ /* 0x000162000c1e1100 */
[----:B------:R-:W-:Y:S02]  /*4220*/  PRMT R162, RZ, 0x7610, R162 ;  /* 0x00007610ffa27816 */ /* 0x000fe400000000a2 */
[----:B0-----:R-:W-:-:S04]  /*4230*/  IADD3 R86, P1, R83, UR51, RZ ;  /* 0x0000003353567c10 */ /* 0x001fc8000ff3e0ff */
[----:B------:R-:W-:-:S05]  /*4240*/  IADD3.X R87, R91, UR37, RZ, P1, !PT ;  /* 0x000000255b577c10 */ /* 0x000fca0008ffe4ff */
[----:B------:R0:W5:Y:S02]  /*4250*/  @!P0 LDG.E.U8 R162, desc[UR24][R86.64] ;  /* 0x0000001856a28981 */ /* 0x000164000c1e1100 */
[----:B0-----:R-:W-:-:S04]  /*4260*/  IADD3 R86, P1, R83, UR52, RZ ;  /* 0x0000003453567c10 */ /* 0x001fc8000ff3e0ff */
[----:B------:R-:W-:Y:S02]  /*4270*/  IADD3.X R87, R91, UR38, RZ, P1, !PT ;  /* 0x000000265b577c10 */ /* 0x000fe40008ffe4ff */
[----:B------:R-:W-:-:S06]  /*4280*/  PRMT R91, RZ, 0x7610, R91 ;  /* 0x00007610ff5b7816 */ /* 0x000fcc000000005b */
[----:B------:R0:W5:Y:S01]  /*4290*/  @!P0 LDG.E.U8 R91, desc[UR24][R86.64] ;  /* 0x00000018565b8981 */ /* 0x000162000c1e1100 */
[----:B------:R-:W-:-:S03]  /*42a0*/  LOP3.LUT R152, R152, 0x20, RZ, 0x3c, !PT ;  /* 0x0000002098987812 */ /* 0x000fc600078e3cff */
[----:B------:R-:W-:Y:S04]  /*42b0*/  STS.U8 [R154+UR13+0x6], R160 ;  /* 0x000006a09a007988 */ /* 0x000fe8000800000d */
[----:B------:R-:W-:Y:S04]  /*42c0*/  STS.U8 [R154+UR13+0x8], R158 ;  /* 0x0000089e9a007988 */ /* 0x000fe8000800000d */
[----:B------:R1:W-:Y:S04]  /*42d0*/  STS.U8 [R154+UR13+0xa], R94 ;  /* 0x00000a5e9a007988 */ /* 0x0003e8000800000d */
[----:B------:R-:W-:Y:S04]  /*42e0*/  STS.U8 [R154+UR13+0xc], R155 ;  /* 0x00000c9b9a007988 */ /* 0x000fe8000800000d */
[----:B------:R-:W-:Y:S04]  /*42f0*/  STS.U8 [R154+UR13+0xe], R153 ;  /* 0x00000e999a007988 */ /* 0x000fe8000800000d */
[----:B------:R-:W-:Y:S04]  /*4300*/  STS.U8 [R152+UR13], R145 ;  /* 0x0000009198007988 */ /* 0x000fe8000800000d */
[----:B------:R-:W-:Y:S04]  /*4310*/  STS.U8 [R152+UR13+0x2], R151 ;  /* 0x0000029798007988 */ /* 0x000fe8000800000d */
[----:B------:R-:W-:Y:S04]  /*4320*/  STS.U8 [R152+UR13+0x4], R150 ;  /* 0x0000049698007988 */ /* 0x000fe8000800000d */
[----:B------:R-:W-:Y:S04]  /*4330*/  STS.U8 [R152+UR13+0x6], R149 ;  /* 0x0000069598007988 */ /* 0x000fe8000800000d */
[----:B------:R-:W-:Y:S04]  /*4340*/  STS.U8 [R152+UR13+0x8], R148 ;  /* 0x0000089498007988 */ /* 0x000fe8000800000d */
[----:B------:R-:W-:Y:S04]  /*4350*/  STS.U8 [R152+UR13+0xa], R147 ;  /* 0x00000a9398007988 */ /* 0x000fe8000800000d */
[----:B------:R-:W-:Y:S04]  /*4360*/  STS.U8 [R152+UR13+0xc], R146 ;  /* 0x00000c9298007988 */ /* 0x000fe8000800000d */
[----:B------:R-:W-:Y:S01]  /*4370*/  STS.U8 [R152+UR13+0xe], R144 ;  /* 0x00000e9098007988 */ /* 0x000fe2000800000d */
[----:B0-----:R-:W-:-:S03]  /*4380*/  LOP3.LUT R86, R97, 0x10, RZ, 0x3c, !PT ;  /* 0x0000001061567812 */ /* 0x001fc600078e3cff */
        /* <DEDUP_REMOVED lines=8> */
[----:B-1----:R-:W-:-:S03]  /*4410*/  LOP3.LUT R94, R97, 0x20, RZ, 0x3c, !PT ;  /* 0x00000020615e7812 */ /* 0x002fc600078e3cff */
[----:B------:R-:W-:Y:S04]  /*4420*/  STS.U8 [R8+UR13], R135 ;  /* 0x0000008708007988 */ /* 0x000fe8000800000d */
[----:B------:R-:W-:Y:S04]  /*4430*/  STS.U8 [R8+UR13+0x2], R134 ;  /* 0x0000028608007988 */ /* 0x000fe8000800000d */
[----:B------:R-:W-:Y:S04]  /*4440*/  STS.U8 [R8+UR13+0x4], R133 ;  /* 0x0000048508007988 */ /* 0x000fe8000800000d */
[----:B------:R-:W-:Y:S04]  /*4450*/  STS.U8 [R8+UR13+0x6], R132 ;  /* 0x0000068408007988 */ /* 0x000fe8000800000d */
[----:B------:R-:W-:Y:S04]  /*4460*/  STS.U8 [R8+UR13+0x8], R131 ;  /* 0x0000088308007988 */ /* 0x000fe8000800000d */
[----:B------:R-:W-:Y:S04]  /*4470*/  STS.U8 [R8+UR13+0xa], R130 ;  /* 0x00000a8208007988 */ /* 0x000fe8000800000d */
        /* <DEDUP_REMOVED lines=18> */
[----:B------:R0:W-:Y:S01]  /*45a0*/  STS.U8 [R5+UR13+0x4], R109 ;  /* 0x0000046d05007988 */ /* 0x0001e2000800000d */
[----:B------:R-:W-:-:S03]  /*45b0*/  LOP3.LUT R87, R97, 0x60, RZ, 0x3c, !PT ;  /* 0x0000006061577812 */ /* 0x000fc600078e3cff */
[----:B------:R1:W-:Y:S04]  /*45c0*/  STS.U8 [R5+UR13+0xa], R106 ;  /* 0x00000a6a05007988 */ /* 0x0003e8000800000d */
[----:B------:R-:W-:Y:S01]  /*45d0*/  STS.U8 [R5+UR13], R111 ;  /* 0x0000006f05007988 */ /* 0x000fe2000800000d */
[----:B0-----:R-:W-:-:S03]  /*45e0*/  LOP3.LUT R109, R97, 0x30, RZ, 0x3c, !PT ;  /* 0x00000030616d7812 */ /* 0x001fc600078e3cff */
[----:B------:R-:W-:Y:S01]  /*45f0*/  STS.U8 [R5+UR13+0x2], R110 ;  /* 0x0000026e05007988 */ /* 0x000fe2000800000d */
[----:B-1----:R-:W-:-:S03]  /*4600*/  LOP3.LUT R106, R97, 0x40, RZ, 0x3c, !PT ;  /* 0x00000040616a7812 */ /* 0x002fc600078e3cff */
[----:B------:R-:W-:Y:S04]  /*4610*/  STS.U8 [R5+UR13+0x6], R108 ;  /* 0x0000066c05007988 */ /* 0x000fe8000800000d */
[----:B------:R-:W-:Y:S04]  /*4620*/  STS.U8 [R5+UR13+0x8], R107 ;  /* 0x0000086b05007988 */ /* 0x000fe8000800000d */
[----:B------:R-:W-:Y:S04]  /*4630*/  STS.U8 [R5+UR13+0xc], R105 ;  /* 0x00000c6905007988 */ /* 0x000fe8000800000d */
[----:B------:R0:W-:Y:S04]  /*4640*/  STS.U8 [R5+UR13+0xe], R92 ;  /* 0x00000e5c05007988 */ /* 0x0001e8000800000d */
[----:B------:R-:W-:Y:S04]  /*4650*/  STS.U8 [R97+UR13+0x2000], R104 ;  /* 0x0020006861007988 */ /* 0x000fe8000800000d */
[----:B--2---:R-:W-:Y:S01]  /*4660*/  STS.U8 [R97+UR13+0x2400], R95 ;  /* 0x0024005f61007988 */ /* 0x004fe2000800000d */
[----:B0-----:R-:W-:-:S03]  /*4670*/  LOP3.LUT R92, R97, 0x50, RZ, 0x3c, !PT ;  /* 0x00000050615c7812 */ /* 0x001fc600078e3cff */
[----:B------:R-:W-:Y:S04]  /*4680*/  STS.U8 [R86+UR13+0x2080], R103 ;  /* 0x0020806756007988 */ /* 0x000fe8000800000d */
[----:B---3--:R0:W-:Y:S04]  /*4690*/  STS.U8 [R86+UR13+0x2480], R102 ;  /* 0x0024806656007988 */ /* 0x0081e8000800000d */
[----:B------:R-:W-:Y:S04]  /*46a0*/  STS.U8 [R94+UR13+0x2100], R101 ;  /* 0x002100655e007988 */ /* 0x000fe8000800000d */
[----:B----4-:R-:W-:Y:S01]  /*46b0*/  STS.U8 [R94+UR13+0x2500], R156 ;  /* 0x0025009c5e007988 */ /* 0x010fe2000800000d */
[----:B0-----:R-:W-:-:S03]  /*46c0*/  LOP3.LUT R86, R97, 0x70, RZ, 0x3c, !PT ;  /* 0x0000007061567812 */ /* 0x001fc600078e3cff */
[----:B------:R-:W-:Y:S04]  /*46d0*/  STS.U8 [R109+UR13+0x2180], R100 ;  /* 0x002180646d007988 */ /* 0x000fe8000800000d */
[----:B-----5:R-:W-:Y:S04]  /*46e0*/  STS.U8 [R109+UR13+0x2580], R157 ;  /* 0x0025809d6d007988 */ /* 0x020fe8000800000d */
[----:B------:R-:W-:Y:S04]  /*46f0*/  STS.U8 [R106+UR13+0x2200], R99 ;  /* 0x002200636a007988 */ /* 0x000fe8000800000d */
[----:B------:R-:W-:Y:S04]  /*4700*/  STS.U8 [R106+UR13+0x2600], R159 ;  /* 0x0026009f6a007988 */ /* 0x000fe8000800000d */
[----:B------:R-:W-:Y:S04]  /*4710*/  STS.U8 [R92+UR13+0x2280], R98 ;  /* 0x002280625c007988 */ /* 0x000fe8000800000d */
[----:B------:R-:W-:Y:S04]  /*4720*/  STS.U8 [R92+UR13+0x2680], R161 ;  /* 0x002680a15c007988 */ /* 0x000fe8000800000d */
[----:B------:R-:W-:Y:S04]  /*4730*/  STS.U8 [R87+UR13+0x2300], R96 ;  /* 0x0023006057007988 */ /* 0x000fe8000800000d */
[----:B------:R0:W-:Y:S04]  /*4740*/  STS.U8 [R87+UR13+0x2700], R162 ;  /* 0x002700a257007988 */ /* 0x0001e8000800000d */
[----:B------:R1:W-:Y:S04]  /*4750*/  STS.U8 [R86+UR13+0x2380], R93 ;  /* 0x0023805d56007988 */ /* 0x0003e8000800000d */
[----:B------:R1:W-:Y:S01]  /*4760*/  STS.U8 [R86+UR13+0x2780], R91 ;  /* 0x0027805b56007988 */ /* 0x0003e2000800000d */
[----:B------:R2:W-:Y:S06]  /*4770*/  MEMBAR.ALL.CTA ;  /* 0x0000000000007992 */ /* 0x0005ec0000008000 */
[----:B--2---:R-:W2:Y:S02]  /*4780*/  FENCE.VIEW.ASYNC.S ;  /* 0x00000000000073c6 */ /* 0x004ea40000000000 */
[----:B--2---:R-:W-:Y:S06]  /*4790*/  BAR.SYNC.DEFER_BLOCKING 0x0 ;  /* 0x0000000000007b1d */ /* 0x004fec0000010000 */
[----:B------:R-:W-:Y:S01]  /*47a0*/  UMOV UR9, 0x40000040 ;  /* 0x4000004000097882 */ /* 0x000fe20000000000 */
[----:B------:R-:W-:Y:S01]  /*47b0*/  UMOV UR11, 0x40000040 ;  /* 0x40000040000b7882 */ /* 0x000fe20000000000 */
[----:B------:R-:W-:-:S06]  /*47c0*/  WARPGROUP.ARRIVE ;  /* 0x00000000000079c5 */ /* 0x000fcc0000000000 */
[----:B------:R-:W-:Y:S04]  /*47d0*/  QGMMA.64x16x32.F32.E5M2.E5M2 R24, gdesc[UR8], R24 ;  /* 0x00200000081879f3 */ /* 0x000fe80008703818 */
[----:B------:R-:W-:Y:S04]  /*47e0*/  QGMMA.64x16x32.F32.E5M2.E5M2 R24, gdesc[UR4], R24 ;  /* 0x00200000041879f3 */ /* 0x000fe80008703818 */
[----:B------:R-:W-:Y:S01]  /*47f0*/  QGMMA.64x16x32.F32.E5M2.E5M2 R24, gdesc[UR16], R24 ;  /* 0x00200000101879f3 */ /* 0x000fe20008703818 */
[----:B------:R-:W-:Y:S02]  /*4800*/  UIADD3 UR14, UR14, -0x1, URZ ;  /* 0xffffffff0e0e7890 */ /* 0x000fe4000fffe03f */
[----:B------:R-:W-:-:S04]  /*4810*/  USHF.R.S32.HI UR9, URZ, 0x1f, UR54 ;  /* 0x0000001f3f097899 */ /* 0x000fc80008011436 */
[----:B------:R-:W-:Y:S01]  /*4820*/  ISETP.NE.U32.AND P0, PT, RZ, UR14, PT ;  /* 0x0000000eff007c0c */ /* 0x000fe2000bf05070 */
[----:B------:R-:W-:Y:S01]  /*4830*/  UIADD3 UR52, UP0, UR54, UR52, URZ ;  /* 0x0000003436347290 */ /* 0x000fe2000ff1e03f */
[----:B------:R-:W-:Y:S01]  /*4840*/  QGMMA.64x16x32.F32.E5M2.E5M2 R24, gdesc[UR20], R24, gsb0 ;  /* 0x00200000141879f3 */ /* 0x000fe20008003818 */
[----:B------:R-:W-:Y:S02]  /*4850*/  UIADD3 UR51, UP4, UR54, UR51, URZ ;  /* 0x0000003336337290 */ /* 0x000fe4000ff9e03f */
[----:B------:R-:W-:Y:S02]  /*4860*/  UIADD3 UR50, UP3, UR54, UR50, URZ ;  /* 0x0000003236327290 */ /* 0x000fe4000ff7e03f */
[----:B------:R-:W-:Y:S02]  /*4870*/  UIADD3 UR49, UP6, UR54, UR49, URZ ;  /* 0x0000003136317290 */ /* 0x000fe4000ffde03f */
[----:B------:R-:W-:Y:S02]  /*4880*/  UIADD3 UR48, UP5, UR54, UR48, URZ ;  /* 0x0000003036307290 */ /* 0x000fe4000ffbe03f */
[----:B------:R-:W-:-:S02]  /*4890*/  UIADD3 UR47, UP2, UR54, UR47, URZ ;  /* 0x0000002f362f7290 */ /* 0x000fc4000ff5e03f */
[----:B------:R-:W-:Y:S02]  /*48a0*/  UIADD3 UR46, UP1, UR54, UR46, URZ ;  /* 0x0000002e362e7290 */ /* 0x000fe4000ff3e03f */
[----:B------:R-:W-:Y:S01]  /*48b0*/  IADD3 R17, P1, R17, UR54, RZ ;  /* 0x0000003611117c10 */ /* 0x000fe2000ff3e0ff */
[----:B------:R-:W-:Y:S01]  /*48c0*/  UIADD3.X UR38, UR9, UR38, URZ, UP0, !UPT ;  /* 0x0000002609267290 */ /* 0x000fe200087fe43f */
[----:B------:R-:W-:Y:S01]  /*48d0*/  IADD3 R13, P2, R13, UR54, RZ ;  /* 0x000000360d0d7c10 */ /* 0x000fe2000ff5e0ff */
[----:B------:R-:W-:Y:S02]  /*48e0*/  UIADD3.X UR37, UR9, UR37, URZ, UP4, !UPT ;  /* 0x0000002509257290 */ /* 0x000fe4000a7fe43f */
[----:B------:R-:W-:Y:S02]  /*48f0*/  UIADD3.X UR36, UR9, UR36, URZ, UP3, !UPT ;  /* 0x0000002409247290 */ /* 0x000fe40009ffe43f */
[----:B------:R-:W-:Y:S02]  /*4900*/  UIADD3.X UR35, UR9, UR35, URZ, UP6, !UPT ;  /* 0x0000002309237290 */ /* 0x000fe4000b7fe43f */
[----:B------:R-:W-:-:S02]  /*4910*/  UIADD3.X UR34, UR9, UR34, URZ, UP5, !UPT ;  /* 0x0000002209227290 */ /* 0x000fc4000affe43f */
[----:B------:R-:W-:Y:S02]  /*4920*/  UIADD3.X UR33, UR9, UR33, URZ, UP2, !UPT ;  /* 0x0000002109217290 */ /* 0x000fe400097fe43f */
[----:B------:R-:W-:Y:S02]  /*4930*/  UIADD3.X UR32, UR9, UR32, URZ, UP1, !UPT ;  /* 0x0000002009207290 */ /* 0x000fe40008ffe43f */
[----:B------:R-:W-:Y:S02]  /*4940*/  UIADD3 UR45, UP0, UR54, UR45, URZ ;  /* 0x0000002d362d7290 */ /* 0x000fe4000ff1e03f */
[----:B------:R-:W-:Y:S02]  /*4950*/  UIADD3 UR44, UP4, UR54, UR44, URZ ;  /* 0x0000002c362c7290 */ /* 0x000fe4000ff9e03f */
[----:B------:R-:W-:Y:S02]  /*4960*/  UIADD3 UR43, UP3, UR54, UR43, URZ ;  /* 0x0000002b362b7290 */ /* 0x000fe4000ff7e03f */
[----:B------:R-:W-:-:S02]  /*4970*/  UIADD3 UR42, UP6, UR54, UR42, URZ ;  /* 0x0000002a362a7290 */ /* 0x000fc4000ffde03f */
[----:B------:R-:W-:Y:S02]  /*4980*/  UIADD3 UR41, UP5, UR54, UR41, URZ ;  /* 0x0000002936297290 */ /* 0x000fe4000ffbe03f */
[----:B------:R-:W-:Y:S02]  /*4990*/  UIADD3 UR40, UP2, UR54, UR40, URZ ;  /* 0x0000002836287290 */ /* 0x000fe4000ff5e03f */
[----:B------:R-:W-:Y:S01]  /*49a0*/  UIADD3 UR39, UP1, UR54, UR39, URZ ;  /* 0x0000002736277290 */ /* 0x000fe2000ff3e03f */
[----:B0-----:R-:W-:Y:S01]  /*49b0*/  IMAD.U32 R87, RZ, RZ, UR55 ;  /* 0x00000037ff577e24 */ /* 0x001fe2000f8e00ff */
[----:B------:R-:W-:Y:S01]  /*49c0*/  IADD3 R16, P3, R16, UR55, RZ ;  /* 0x0000003710107c10 */ /* 0x000fe2000ff7e0ff */
[----:B------:R-:W-:Y:S02]  /*49d0*/  UIADD3.X UR31, UR9, UR31, URZ, UP0, !UPT ;  /* 0x0000001f091f7290 */ /* 0x000fe400087fe43f */
[----:B------:R-:W-:Y:S01]  /*49e0*/  IADD3.X R18, R18, UR9, RZ, P1, !PT ;  /* 0x0000000912127c10 */ /* 0x000fe20008ffe4ff */
[----:B------:R-:W-:-:S02]  /*49f0*/  UIADD3.X UR30, UR9, UR30, URZ, UP4, !UPT ;  /* 0x0000001e091e7290 */ /* 0x000fc4000a7fe43f */
[----:B------:R-:W-:Y:S01]  /*4a00*/  IADD3.X R15, R15, UR9, RZ, P2, !PT ;  /* 0x000000090f0f7c10 */ /* 0x000fe200097fe4ff */
[----:B------:R-:W-:Y:S02]  /*4a10*/  UIADD3.X UR29, UR9, UR29, URZ, UP3, !UPT ;  /* 0x0000001d091d7290 */ /* 0x000fe40009ffe43f */
[----:B------:R-:W-:Y:S02]  /*4a20*/  UIADD3.X UR28, UR9, UR28, URZ, UP6, !UPT ;  /* 0x0000001c091c7290 */ /* 0x000fe4000b7fe43f */
[----:B------:R-:W-:Y:S02]  /*4a30*/  UIADD3.X UR27, UR9, UR27, URZ, UP5, !UPT ;  /* 0x0000001b091b7290 */ /* 0x000fe4000affe43f */
[----:B------:R-:W-:Y:S01]  /*4a40*/  UIADD3.X UR26, UR9, UR26, URZ, UP2, !UPT ;  /* 0x0000001a091a7290 */ /* 0x000fe200097fe43f */
[----:B------:R-:W-:Y:S02]  /*4a50*/  WARPGROUP.DEPBAR.LE gsb0, 0x0 ;  /* 0x00008000000079c5 */ /* 0x000fe40000010000 */
[----:B------:R-:W-:-:S02]  /*4a60*/  UIADD3.X UR53, UR9, UR53, URZ, UP1, !UPT ;  /* 0x0000003509357290 */ /* 0x000fc40008ffe43f */
[----:B------:R-:W-:Y:S01]  /*4a70*/  UIADD3 UR15, UR15, -0x80, URZ ;  /* 0xffffff800f0f7890 */ /* 0x000fe2000fffe03f */
[----:B------:R-:W-:Y:S01]  /*4a80*/  LEA.HI.X.SX32 R14, R87, R14, 0x1, P3 ;  /* 0x0000000e570e7211 */ /* 0x000fe200018f0eff */
[----:B-1----:R-:W-:Y:S10]  /*4a90*/  @P0 BRA `(.L_x_2) ;  /* 0xffffffd800a00947 */ /* 0x002ff4000383ffff */
.L_x_1:
[C---:B------:R-:W-:Y:S01]  /*4aa0*/  IMAD.SHL.U32 R5, R0.reuse, 0x20, RZ ;  /* 0x0000002000057824 */ /* 0x040fe200078e00ff */
[--C-:B------:R-:W-:Y:S01]  /*4ab0*/  SHF.R.S32.HI R6, RZ, 0x5, R0.reuse ;  /* 0x00000005ff067819 */ /* 0x100fe20000011400 */
[----:B------:R-:W-:Y:S01]  /*4ac0*/  BAR.SYNC.DEFER_BLOCKING 0x0 ;  /* 0x0000000000007b1d */ /* 0x000fe20000010000 */
[----:B------:R-:W-:Y:S01]  /*4ad0*/  F2FP.SATFINITE.E5M2.F32.PACK_AB_MERGE_C R24, R25, R24, RZ ;  /* 0x000000181918723e */ /* 0x000fe200048060ff */
[----:B------:R-:W-:Y:S01]  /*4ae0*/  IMAD.SHL.U32 R14, R0, 0x4, RZ ;  /* 0x00000004000e7824 */ /* 0x000fe200078e00ff */
[----:B------:R-:W-:Y:S01]  /*4af0*/  LOP3.LUT R5, R5, 0x60, RZ, 0xc0, !PT ;  /* 0x0000006005057812 */ /* 0x000fe200078ec0ff */
[----:B------:R-:W-:Y:S01]  /*4b00*/  USHF.L.U32 UR12, UR12, 0x4, URZ ;  /* 0x000000040c0c7899 */ /* 0x000fe2000800063f */
[----:B------:R-:W-:Y:S01]  /*4b10*/  SGXT R6, R6, 0x1 ;  /* 0x000000010606781a */ /* 0x000fe20000000200 */
[----:B------:R-:W-:Y:S01]  /*4b20*/  ULDC.64 UR6, c[0x0][0x228] ;  /* 0x00008a0000067ab9 */ /* 0x000fe20000000a00 */
[----:B------:R-:W-:Y:S01]  /*4b30*/  LOP3.LUT R5, R5, 0x1c, R0, 0xf8, !PT ;  /* 0x0000001c05057812 */ /* 0x000fe200078ef800 */
[----:B------:R-:W-:Y:S01]  /*4b40*/  ULOP3.LUT UR12, UR12, 0x30, URZ, 0xc0, !UPT ;  /* 0x000000300c0c7892 */ /* 0x000fe2000f8ec03f */
[----:B------:R-:W-:Y:S01]  /*4b50*/  F2FP.SATFINITE.E5M2.F32.PACK_AB_MERGE_C R26, R27, R26, RZ ;  /* 0x0000001a1b1a723e */ /* 0x000fe200048060ff */
[----:B------:R-:W-:Y:S01]  /*4b60*/  ULDC UR4, c[0x0][0x244] ;  /* 0x0000910000047ab9 */ /* 0x000fe20000000800 */
[----:B------:R-:W-:-:S02]  /*4b70*/  F2FP.SATFINITE.E5M2.F32.PACK_AB_MERGE_C R28, R29, R28, RZ ;  /* 0x0000001c1d1c723e */ /* 0x000fc400048060ff */
[----:B------:R-:W-:Y:S02]  /*4b80*/  F2FP.SATFINITE.E5M2.F32.PACK_AB_MERGE_C R30, R31, R30, RZ ;  /* 0x0000001e1f1e723e */ /* 0x000fe400048060ff */
[----:B------:R-:W-:Y:S02]  /*4b90*/  LOP3.LUT R24, R24, 0xffff, RZ, 0xc0, !PT ;  /* 0x0000ffff18187812 */ /* 0x000fe400078ec0ff */
[----:B------:R-:W-:Y:S02]  /*4ba0*/  LOP3.LUT R9, R5, 0x840, R6, 0x78, !PT ;  /* 0x0000084005097812 */ /* 0x000fe400078e7806 */
[----:B------:R-:W-:Y:S02]  /*4bb0*/  LOP3.LUT R5, R28, 0xffff, RZ, 0xc0, !PT ;  /* 0x0000ffff1c057812 */ /* 0x000fe400078ec0ff */
[----:B------:R-:W-:Y:S02]  /*4bc0*/  LOP3.LUT R26, R26, 0xffff, RZ, 0xc0, !PT ;  /* 0x0000ffff1a1a7812 */ /* 0x000fe400078ec0ff */
[----:B------:R-:W-:-:S02]  /*4bd0*/  LOP3.LUT R7, R30, 0xffff, RZ, 0xc0, !PT ;  /* 0x0000ffff1e077812 */ /* 0x000fc400078ec0ff */
[----:B------:R-:W-:Y:S02]  /*4be0*/  LOP3.LUT R13, R4, 0xc00, RZ, 0xc0, !PT ;  /* 0x00000c00040d7812 */ /* 0x000fe400078ec0ff */
[----:B------:R-:W-:Y:S02]  /*4bf0*/  SHF.R.U32.HI R4, RZ, 0x8, R24 ;  /* 0x00000008ff047819 */ /* 0x000fe40000011618 */
[--C-:B------:R-:W-:Y:S02]  /*4c00*/  PRMT R8, R24, 0x3340, R5.reuse ;  /* 0x0000334018087816 */ /* 0x100fe40000000005 */
[----:B------:R-:W-:Y:S01]  /*4c10*/  SHF.R.U32.HI R6, RZ, 0x8, R5 ;  /* 0x00000008ff067819 */ /* 0x000fe20000011605 */
[----:B------:R-:W0:Y:S01]  /*4c20*/  LDC R24, c[0x0][0x248] ;  /* 0x00009200ff187b82 */ /* 0x000e220000000800 */
[----:B------:R-:W-:Y:S02]  /*4c30*/  PRMT R10, R26, 0x3340, R7 ;  /* 0x000033401a0a7816 */ /* 0x000fe40000000007 */
[----:B------:R-:W-:-:S02]  /*4c40*/  SHF.R.U32.HI R5, RZ, 0x8, R26 ;  /* 0x00000008ff057819 */ /* 0x000fc4000001161a */
[----:B------:R-:W-:Y:S02]  /*4c50*/  SHF.R.U32.HI R7, RZ, 0x8, R7 ;  /* 0x00000008ff077819 */ /* 0x000fe40000011607 */
[----:B------:R-:W-:Y:S02]  /*4c60*/  LOP3.LUT R11, R4, 0xffff, RZ, 0xc0, !PT ;  /* 0x0000ffff040b7812 */ /* 0x000fe400078ec0ff */
[----:B------:R-:W-:Y:S02]  /*4c70*/  LOP3.LUT R4, R0, 0x40, RZ, 0xc0, !PT ;  /* 0x0000004000047812 */ /* 0x000fe400078ec0ff */
[----:B------:R-:W-:Y:S02]  /*4c80*/  LOP3.LUT R6, R6, 0xffff, RZ, 0xc0, !PT ;  /* 0x0000ffff06067812 */ /* 0x000fe400078ec0ff */
[----:B------:R-:W-:Y:S01]  /*4c90*/  LOP3.LUT R12, R5, 0xffff, RZ, 0xc0, !PT ;  /* 0x0000ffff050c7812 */ /* 0x000fe200078ec0ff */
[----:B------:R-:W-:Y:S01]  /*4ca0*/  IMAD R9, R4, 0x2, R9 ;  /* 0x0000000204097824 */ /* 0x000fe200078e0209 */
[----:B------:R-:W-:-:S02]  /*4cb0*/  LOP3.LUT R7, R7, 0xffff, RZ, 0xc0, !PT ;  /* 0x0000ffff07077812 */ /* 0x000fc400078ec0ff */
[----:B------:R-:W-:Y:S02]  /*4cc0*/  PRMT R11, R11, 0x3340, R6 ;  /* 0x000033400b0b7816 */ /* 0x000fe40000000006 */
[----:B------:R-:W-:Y:S02]  /*4cd0*/  PRMT R7, R12, 0x3340, R7 ;  /* 0x000033400c077816 */ /* 0x000fe40000000007 */
[----:B------:R-:W-:Y:S02]  /*4ce0*/  PRMT R8, R8, 0x5410, R11 ;  /* 0x0000541008087816 */ /* 0x000fe4000000000b */
[----:B------:R-:W-:Y:S02]  /*4cf0*/  PRMT R10, R10, 0x5410, R7 ;  /* 0x000054100a0a7816 */ /* 0x000fe40000000007 */
[----:B------:R-:W-:Y:S01]  /*4d00*/  LOP3.LUT R5, R9, 0x20, RZ, 0x3c, !PT ;  /* 0x0000002009057812 */ /* 0x000fe200078e3cff */
[----:B------:R-:W-:Y:S01]  /*4d10*/  STS [R9+UR13], R8 ;  /* 0x0000000809007988 */ /* 0x000fe2000800080d */
[----:B------:R-:W-:-:S02]  /*4d20*/  LOP3.LUT R13, R13, 0xfc, R14, 0xf8, !PT ;  /* 0x000000fc0d0d7812 */ /* 0x000fc400078ef80e */
[----:B------:R-:W-:Y:S01]  /*4d30*/  SHF.R.U32.HI R0, RZ, 0x6, R0 ;  /* 0x00000006ff007819 */ /* 0x000fe20000011600 */
[----:B------:R0:W-:Y:S01]  /*4d40*/  STS [R5+UR13+0x400], R10 ;  /* 0x0004000a05007988 */ /* 0x0001e2000800080d */
[----:B------:R-:W-:Y:S02]  /*4d50*/  LEA.HI R13, R4, R13, RZ, 0x1b ;  /* 0x0000000d040d7211 */ /* 0x000fe400078fd8ff */
[----:B------:R-:W-:Y:S01]  /*4d60*/  SGXT.U32 R0, R0, 0x1 ;  /* 0x000000010000781a */ /* 0x000fe20000000000 */
[----:B------:R-:W-:Y:S01]  /*4d70*/  BAR.SYNC.DEFER_BLOCKING 0x0 ;  /* 0x0000000000007b1d */ /* 0x000fe20000010000 */
[----:B------:R-:W-:Y:S02]  /*4d80*/  LOP3.LUT R6, R13, 0x20, RZ, 0x3c, !PT ;  /* 0x000000200d067812 */ /* 0x000fe400078e3cff */
[C---:B------:R-:W-:Y:S01]  /*4d90*/  ISETP.GE.AND P0, PT, R2.reuse, UR6, PT ;  /* 0x0000000602007c0c */ /* 0x040fe2000bf06270 */
[----:B------:R-:W-:Y:S01]  /*4da0*/  IMAD R2, R2, UR4, RZ ;  /* 0x0000000402027c24 */ /* 0x000fe2000f8e02ff */
[----:B------:R-:W-:Y:S01]  /*4db0*/  LOP3.LUT R0, R3, UR12, R0, 0xfe, !PT ;  /* 0x0000000c03007c12 */ /* 0x000fe2000f8efe00 */
[----:B------:R-:W-:-:S03]  /*4dc0*/  ULDC.64 UR4, c[0x0][0x220] ;  /* 0x0000880000047ab9 */ /* 0x000fc60000000a00 */
[C---:B------:R-:W-:Y:S01]  /*4dd0*/  LOP3.LUT R3, R0.reuse, 0x4, RZ, 0xfc, !PT ;  /* 0x0000000400037812 */ /* 0x040fe200078efcff */
[----:B0-----:R-:W-:Y:S01]  /*4de0*/  IMAD R5, R0, R24, RZ ;  /* 0x0000001800057224 */ /* 0x001fe200078e02ff */
[----:B------:R-:W-:Y:S02]  /*4df0*/  IADD3 R20, P3, R2, UR4, RZ ;  /* 0x0000000402147c10 */ /* 0x000fe4000ff7e0ff */
[----:B------:R-:W-:Y:S01]  /*4e00*/  LOP3.LUT R4, R0, 0x2, RZ, 0xfc, !PT ;  /* 0x0000000200047812 */ /* 0x000fe200078efcff */
[----:B------:R-:W-:Y:S01]  /*4e10*/  IMAD R7, R24, 0x2, R5 ;  /* 0x0000000218077824 */ /* 0x000fe200078e0205 */
[----:B------:R-:W-:Y:S02]  /*4e20*/  ISETP.LT.AND P2, PT, R0, UR7, !P0 ;  /* 0x0000000700007c0c */ /* 0x000fe4000c741270 */
[----:B------:R-:W-:Y:S01]  /*4e30*/  ISETP.LT.AND P5, PT, R3, UR7, !P0 ;  /* 0x0000000703007c0c */ /* 0x000fe2000c7a1270 */
[----:B------:R-:W-:Y:S01]  /*4e40*/  IMAD R8, R24, 0x2, R7 ;  /* 0x0000000218087824 */ /* 0x000fe200078e0207 */
[----:B------:R-:W-:-:S02]  /*4e50*/  LOP3.LUT R3, R0, 0x6, RZ, 0xfc, !PT ;  /* 0x0000000600037812 */ /* 0x000fc400078efcff */
[----:B------:R-:W-:Y:S01]  /*4e60*/  LEA.HI.X.SX32 R22, R2, UR5, 0x1, P3 ;  /* 0x0000000502167c11 */ /* 0x000fe200098f0eff */
[----:B------:R-:W-:Y:S01]  /*4e70*/  IMAD R9, R24, 0x2, R8 ;  /* 0x0000000218097824 */ /* 0x000fe200078e0208 */
[----:B------:R-:W-:Y:S01]  /*4e80*/  ISETP.LT.AND P1, PT, R4, UR7, !P0 ;  /* 0x0000000704007c0c */ /* 0x000fe2000c721270 */
[----:B------:R-:W0:Y:S01]  /*4e90*/  LDS.U16 R15, [R13+UR13] ;  /* 0x0000000d0d0f7984 */ /* 0x000e220008000400 */
[----:B------:R-:W-:Y:S01]  /*4ea0*/  IADD3 R2, P3, R5, R20, RZ ;  /* 0x0000001405027210 */ /* 0x000fe20007f7e0ff */
[----:B------:R-:W-:Y:S01]  /*4eb0*/  IMAD R10, R24, 0x2, R9 ;  /* 0x00000002180a7824 */ /* 0x000fe200078e0209 */
[----:B------:R-:W-:Y:S01]  /*4ec0*/  LOP3.LUT R4, R0, 0x8, RZ, 0xfc, !PT ;  /* 0x0000000800047812 */ /* 0x000fe200078efcff */
[----:B------:R1:W2:Y:S01]  /*4ed0*/  LDS.U16 R16, [R6+UR13] ;  /* 0x0000000d06107984 */ /* 0x0002a20008000400 */
[----:B------:R-:W-:Y:S01]  /*4ee0*/  ISETP.LT.AND P4, PT, R3, UR7, !P0 ;  /* 0x0000000703007c0c */ /* 0x000fe2000c781270 */
[----:B------:R-:W-:Y:S01]  /*4ef0*/  IMAD R11, R24, 0x2, R10 ;  /* 0x00000002180b7824 */ /* 0x000fe200078e020a */
[----:B------:R-:W-:-:S02]  /*4f00*/  LEA.HI.X.SX32 R3, R5, R22, 0x1, P3 ;  /* 0x0000001605037211 */ /* 0x000fc400018f0eff */
[----:B------:R-:W-:Y:S02]  /*4f10*/  ISETP.LT.AND P3, PT, R4, UR7, !P0 ;  /* 0x0000000704007c0c */ /* 0x000fe4000c761270 */
[----:B------:R-:W-:Y:S02]  /*4f20*/  IADD3 R4, P6, R7, R20, RZ ;  /* 0x0000001407047210 */ /* 0x000fe40007fde0ff */
[C---:B-1----:R-:W-:Y:S02]  /*4f30*/  LOP3.LUT R6, R13.reuse, 0x40, RZ, 0x3c, !PT ;  /* 0x000000400d067812 */ /* 0x042fe400078e3cff */
[----:B------:R-:W-:Y:S02]  /*4f40*/  LOP3.LUT R13, R13, 0x60, RZ, 0x3c, !PT ;  /* 0x000000600d0d7812 */ /* 0x000fe400078e3cff */
[----:B------:R-:W-:Y:S01]  /*4f50*/  LEA.HI.X.SX32 R5, R7, R22, 0x1, P6 ;  /* 0x0000001607057211 */ /* 0x000fe200030f0eff */
[----:B------:R1:W3:Y:S01]  /*4f60*/  LDS.U16 R17, [R6+UR13] ;  /* 0x0000000d06117984 */ /* 0x0002e20008000400 */
[----:B------:R-:W-:-:S03]  /*4f70*/  LOP3.LUT R14, R0, 0xc, RZ, 0xfc, !PT ;  /* 0x0000000c000e7812 */ /* 0x000fc600078efcff */
[----:B------:R4:W5:Y:S01]  /*4f80*/  LDS.U16 R18, [R13+UR13] ;  /* 0x0000000d0d127984 */ /* 0x0009620008000400 */
[C---:B-1----:R-:W-:Y:S02]  /*4f90*/  LOP3.LUT R6, R0.reuse, 0xa, RZ, 0xfc, !PT ;  /* 0x0000000a00067812 */ /* 0x042fe400078efcff */
[----:B------:R-:W-:Y:S01]  /*4fa0*/  LOP3.LUT R0, R0, 0xe, RZ, 0xfc, !PT ;  /* 0x0000000e00007812 */ /* 0x000fe200078efcff */
[----:B----4-:R-:W-:Y:S01]  /*4fb0*/  IMAD R13, R24, 0x2, R11 ;  /* 0x00000002180d7824 */ /* 0x010fe200078e020b */
[C---:B0-----:R-:W-:Y:S02]  /*4fc0*/  PRMT R19, R15.reuse, 0x7770, RZ ;  /* 0x000077700f137816 */ /* 0x041fe400000000ff */
[----:B------:R-:W-:Y:S02]  /*4fd0*/  PRMT R15, R15, 0x7771, RZ ;  /* 0x000077710f0f7816 */ /* 0x000fe400000000ff */
[----:B--2---:R-:W-:Y:S01]  /*4fe0*/  PRMT R21, R16, 0x7770, RZ ;  /* 0x0000777010157816 */ /* 0x004fe200000000ff */
[----:B------:R0:W-:Y:S01]  /*4ff0*/  @P2 STG.E.U8 desc[UR24][R2.64], R19 ;  /* 0x0000001302002986 */ /* 0x0001e2000c101118 */
[----:B------:R-:W-:-:S02]  /*5000*/  ISETP.LT.AND P2, PT, R6, UR7, !P0 ;  /* 0x0000000706007c0c */ /* 0x000fc4000c741270 */
[C---:B------:R-:W-:Y:S01]  /*5010*/  IADD3 R6, P6, R8.reuse, R20, RZ ;  /* 0x0000001408067210 */ /* 0x040fe20007fde0ff */
[----:B------:R1:W-:Y:S03]  /*5020*/  @P1 STG.E.U8 desc[UR24][R4.64], R21 ;  /* 0x0000001504001986 */ /* 0x0003e6000c101118 */
[----:B------:R-:W-:Y:S02]  /*5030*/  LEA.HI.X.SX32 R7, R8, R22, 0x1, P6 ;  /* 0x0000001608077211 */ /* 0x000fe400030f0eff */
[-C--:B------:R-:W-:Y:S02]  /*5040*/  IADD3 R8, P6, R10, R20.reuse, RZ ;  /* 0x000000140a087210 */ /* 0x080fe40007fde0ff */
[----:B0-----:R-:W-:Y:S02]  /*5050*/  IADD3 R2, P1, R9, R20, RZ ;  /* 0x0000001409027210 */ /* 0x001fe40007f3e0ff */
[----:B------:R-:W-:-:S02]  /*5060*/  PRMT R19, R16, 0x7771, RZ ;  /* 0x0000777110137816 */ /* 0x000fc400000000ff */
[-C--:B------:R-:W-:Y:S01]  /*5070*/  LEA.HI.X.SX32 R3, R9, R22.reuse, 0x1, P1 ;  /* 0x0000001609037211 */ /* 0x080fe200008f0eff */
[----:B-1----:R-:W-:Y:S01]  /*5080*/  IMAD R5, R24, 0x2, R13 ;  /* 0x0000000218057824 */ /* 0x002fe200078e020d */
[----:B------:R-:W-:Y:S02]  /*5090*/  LEA.HI.X.SX32 R9, R10, R22, 0x1, P6 ;  /* 0x000000160a097211 */ /* 0x000fe400030f0eff */
[-C--:B------:R-:W-:Y:S02]  /*50a0*/  IADD3 R10, P1, R11, R20.reuse, RZ ;  /* 0x000000140b0a7210 */ /* 0x080fe40007f3e0ff */
[----:B------:R-:W-:Y:S02]  /*50b0*/  IADD3 R12, P6, R13, R20, RZ ;  /* 0x000000140d0c7210 */ /* 0x000fe40007fde0ff */
[----:B------:R-:W-:Y:S02]  /*50c0*/  LEA.HI.X.SX32 R11, R11, R22, 0x1, P1 ;  /* 0x000000160b0b7211 */ /* 0x000fe400008f0eff */
[----:B------:R-:W-:-:S02]  /*50d0*/  ISETP.LT.AND P1, PT, R14, UR7, !P0 ;  /* 0x000000070e007c0c */ /* 0x000fc4000c721270 */
[----:B------:R-:W-:Y:S02]  /*50e0*/  ISETP.LT.AND P0, PT, R0, UR7, !P0 ;  /* 0x0000000700007c0c */ /* 0x000fe4000c701270 */
[----:B---3--:R-:W-:Y:S02]  /*50f0*/  PRMT R21, R17, 0x7770, RZ ;  /* 0x0000777011157816 */ /* 0x008fe400000000ff */
[----:B-----5:R-:W-:Y:S02]  /*5100*/  PRMT R23, R18, 0x7770, RZ ;  /* 0x0000777012177816 */ /* 0x020fe400000000ff */
[----:B------:R-:W-:Y:S01]  /*5110*/  LEA.HI.X.SX32 R13, R13, R22, 0x1, P6 ;  /* 0x000000160d0d7211 */ /* 0x000fe200030f0eff */
[----:B------:R0:W-:Y:S01]  /*5120*/  @P5 STG.E.U8 desc[UR24][R6.64], R21 ;  /* 0x0000001506005986 */ /* 0x0001e2000c101118 */
[----:B------:R-:W-:Y:S02]  /*5130*/  PRMT R17, R17, 0x7771, RZ ;  /* 0x0000777111117816 */ /* 0x000fe400000000ff */
[C---:B------:R-:W-:Y:S01]  /*5140*/  IADD3 R4, P6, R5.reuse, R20, RZ ;  /* 0x0000001405047210 */ /* 0x040fe20007fde0ff */
[----:B------:R0:W-:Y:S03]  /*5150*/  @P4 STG.E.U8 desc[UR24][R2.64], R23 ;  /* 0x0000001702004986 */ /* 0x0001e6000c101118 */
[----:B------:R-:W-:Y:S01]  /*5160*/  LEA.HI.X.SX32 R5, R5, R22, 0x1, P6 ;  /* 0x0000001605057211 */ /* 0x000fe200030f0eff */
[----:B------:R0:W-:Y:S04]  /*5170*/  @P3 STG.E.U8 desc[UR24][R8.64], R15 ;  /* 0x0000000f08003986 */ /* 0x0001e8000c101118 */
[----:B------:R0:W-:Y:S04]  /*5180*/  @P2 STG.E.U8 desc[UR24][R10.64], R19 ;  /* 0x000000130a002986 */ /* 0x0001e8000c101118 */
[----:B------:R0:W-:Y:S01]  /*5190*/  @P1 STG.E.U8 desc[UR24][R12.64], R17 ;  /* 0x000000110c001986 */ /* 0x0001e2000c101118 */
[----:B------:R-:W-:Y:S05]  /*51a0*/  @!P0 EXIT ;  /* 0x000000000000894d */ /* 0x000fea0003800000 */
[----:B0-----:R-:W-:-:S05]  /*51b0*/  PRMT R3, R18, 0x7771, RZ ;  /* 0x0000777112037816 */ /* 0x001fca00000000ff */
[----:B------:R-:W-:Y:S01]  /*51c0*/  STG.E.U8 desc[UR24][R4.64], R3 ;  /* 0x0000000304007986 */ /* 0x000fe2000c101118 */
[----:B------:R-:W-:Y:S05]  /*51d0*/  EXIT ;  /* 0x000000000000794d */ /* 0x000fea0003800000 */
.L_x_3:
[----:B------:R-:W-:-:S00]  /*51e0*/  BRA `(.L_x_3) ;  /* 0xfffffffc00fc7947 */ /* 0x000fc0000383ffff */
[----:B------:R-:W-:-:S00]  /*51f0*/  NOP ;  /* 0x0000000000007918 */ /* 0x000fc00000000000 */
        /* <DEDUP_REMOVED lines=8> */
.L_x_4:


//--------------------- .nv.shared.matmul_kernel  --------------------------
	.section	.nv.shared.matmul_kernel,"aw",@nobits
	.sectionflags	@""
	.align	16
	.zero		1024


//--------------------- .nv.shared.reserved.0     --------------------------
	.section	.nv.shared.reserved.0,"aw",@nobits
	.weak		__nv_reservedSMEM_offset_0_alias
	.size		__nv_reservedSMEM_offset_0_alias, 0, 0
	.other		__nv_reservedSMEM_offset_0_alias,@"STO_CUDA_RESERVED_SHARED STV_DEFAULT"
__nv_reservedSMEM_offset_0_alias:
	.zero		0


//--------------------- .nv.constant0.matmul_kernel --------------------------
	.section	.nv.constant0.matmul_kernel,"a",@progbits
	.sectionflags	@""
	.align	4
.nv.constant0.matmul_kernel:
	.zero		608


//--------------------- SYMBOLS --------------------------

	.type		.nv.reservedSmem.offset0,@object
	.size		.nv.reservedSmem.offset0,0x4
